//
// Generated by NVIDIA NVVM Compiler
//
// Compiler Build ID: CL-36424714
// Cuda compilation tools, release 13.0, V13.0.88
// Based on NVVM 20.0.0
//

.version 9.0
.target sm_100
.address_size 64

	// .globl	_Z44push_preallocate_list_to_device_queue_kernelP12vertex_blockP10edge_blockPP18adjacency_sentinelmPmm
.extern .func  (.param .b32 func_retval0) vprintf
(
	.param .b64 vprintf_param_0,
	.param .b64 vprintf_param_1
)
;
.global .align 8 .b8 d_v_d_sentinel[40];
.global .align 8 .b8 d_v_queue[16024];
.global .align 8 .b8 d_a_sentinel[40];
.global .align 8 .b8 d_e_queue[1200024];
// _ZZ22vertex_dictionary_initP12vertex_blockP18adjacency_sentinelmP16graph_propertiesmPmE7lockvar has been demoted
.global .align 4 .u32 lockvar;
.global .align 1 .b8 _ZN34_INTERNAL_283f2b5b_4_k_cu_e088fec24cuda3std3__45__cpo5beginE[1];
.global .align 1 .b8 _ZN34_INTERNAL_283f2b5b_4_k_cu_e088fec24cuda3std3__45__cpo3endE[1];
.global .align 1 .b8 _ZN34_INTERNAL_283f2b5b_4_k_cu_e088fec24cuda3std3__45__cpo6cbeginE[1];
.global .align 1 .b8 _ZN34_INTERNAL_283f2b5b_4_k_cu_e088fec24cuda3std3__45__cpo4cendE[1];
.global .align 1 .b8 _ZN34_INTERNAL_283f2b5b_4_k_cu_e088fec24cuda3std3__45__cpo6rbeginE[1];
.global .align 1 .b8 _ZN34_INTERNAL_283f2b5b_4_k_cu_e088fec24cuda3std3__45__cpo4rendE[1];
.global .align 1 .b8 _ZN34_INTERNAL_283f2b5b_4_k_cu_e088fec24cuda3std3__45__cpo7crbeginE[1];
.global .align 1 .b8 _ZN34_INTERNAL_283f2b5b_4_k_cu_e088fec24cuda3std3__45__cpo5crendE[1];
.global .align 1 .b8 _ZN34_INTERNAL_283f2b5b_4_k_cu_e088fec24cuda3std3__436_GLOBAL__N__283f2b5b_4_k_cu_e088fec26ignoreE[1];
.global .align 1 .b8 _ZN34_INTERNAL_283f2b5b_4_k_cu_e088fec24cuda3std3__419piecewise_constructE[1];
.global .align 1 .b8 _ZN34_INTERNAL_283f2b5b_4_k_cu_e088fec24cuda3std3__48in_placeE[1];
.global .align 1 .b8 _ZN34_INTERNAL_283f2b5b_4_k_cu_e088fec24cuda3std3__420unreachable_sentinelE[1];
.global .align 1 .b8 _ZN34_INTERNAL_283f2b5b_4_k_cu_e088fec24cuda3std3__47nulloptE[1];
.global .align 1 .b8 _ZN34_INTERNAL_283f2b5b_4_k_cu_e088fec24cuda3std3__48unexpectE[1];
.global .align 1 .b8 _ZN34_INTERNAL_283f2b5b_4_k_cu_e088fec24cuda3std6ranges3__45__cpo4swapE[1];
.global .align 1 .b8 _ZN34_INTERNAL_283f2b5b_4_k_cu_e088fec24cuda3std6ranges3__45__cpo9iter_moveE[1];
.global .align 1 .b8 _ZN34_INTERNAL_283f2b5b_4_k_cu_e088fec24cuda3std6ranges3__45__cpo5beginE[1];
.global .align 1 .b8 _ZN34_INTERNAL_283f2b5b_4_k_cu_e088fec24cuda3std6ranges3__45__cpo3endE[1];
.global .align 1 .b8 _ZN34_INTERNAL_283f2b5b_4_k_cu_e088fec24cuda3std6ranges3__45__cpo6cbeginE[1];
.global .align 1 .b8 _ZN34_INTERNAL_283f2b5b_4_k_cu_e088fec24cuda3std6ranges3__45__cpo4cendE[1];
.global .align 1 .b8 _ZN34_INTERNAL_283f2b5b_4_k_cu_e088fec24cuda3std6ranges3__45__cpo7advanceE[1];
.global .align 1 .b8 _ZN34_INTERNAL_283f2b5b_4_k_cu_e088fec24cuda3std6ranges3__45__cpo9iter_swapE[1];
.global .align 1 .b8 _ZN34_INTERNAL_283f2b5b_4_k_cu_e088fec24cuda3std6ranges3__45__cpo4nextE[1];
.global .align 1 .b8 _ZN34_INTERNAL_283f2b5b_4_k_cu_e088fec24cuda3std6ranges3__45__cpo4prevE[1];
.global .align 1 .b8 _ZN34_INTERNAL_283f2b5b_4_k_cu_e088fec24cuda3std6ranges3__45__cpo4dataE[1];
.global .align 1 .b8 _ZN34_INTERNAL_283f2b5b_4_k_cu_e088fec24cuda3std6ranges3__45__cpo5cdataE[1];
.global .align 1 .b8 _ZN34_INTERNAL_283f2b5b_4_k_cu_e088fec24cuda3std6ranges3__45__cpo4sizeE[1];
.global .align 1 .b8 _ZN34_INTERNAL_283f2b5b_4_k_cu_e088fec24cuda3std6ranges3__45__cpo5ssizeE[1];
.global .align 1 .b8 _ZN34_INTERNAL_283f2b5b_4_k_cu_e088fec24cuda3std6ranges3__45__cpo8distanceE[1];
.global .align 1 .b8 _ZN34_INTERNAL_283f2b5b_4_k_cu_e088fec26thrust24THRUST_300001_SM_1000_NS8cuda_cub3parE[1];
.global .align 1 .b8 _ZN34_INTERNAL_283f2b5b_4_k_cu_e088fec26thrust24THRUST_300001_SM_1000_NS8cuda_cub10par_nosyncE[1];
.global .align 1 .b8 _ZN34_INTERNAL_283f2b5b_4_k_cu_e088fec26thrust24THRUST_300001_SM_1000_NS6system6detail10sequential3seqE[1];
.global .align 1 .b8 _ZN34_INTERNAL_283f2b5b_4_k_cu_e088fec26thrust24THRUST_300001_SM_1000_NS6system3cpp3parE[1];
.global .align 1 .b8 _ZN34_INTERNAL_283f2b5b_4_k_cu_e088fec26thrust24THRUST_300001_SM_1000_NS12placeholders2_1E[1];
.global .align 1 .b8 _ZN34_INTERNAL_283f2b5b_4_k_cu_e088fec26thrust24THRUST_300001_SM_1000_NS12placeholders2_2E[1];
.global .align 1 .b8 _ZN34_INTERNAL_283f2b5b_4_k_cu_e088fec26thrust24THRUST_300001_SM_1000_NS12placeholders2_3E[1];
.global .align 1 .b8 _ZN34_INTERNAL_283f2b5b_4_k_cu_e088fec26thrust24THRUST_300001_SM_1000_NS12placeholders2_4E[1];
.global .align 1 .b8 _ZN34_INTERNAL_283f2b5b_4_k_cu_e088fec26thrust24THRUST_300001_SM_1000_NS12placeholders2_5E[1];
.global .align 1 .b8 _ZN34_INTERNAL_283f2b5b_4_k_cu_e088fec26thrust24THRUST_300001_SM_1000_NS12placeholders2_6E[1];
.global .align 1 .b8 _ZN34_INTERNAL_283f2b5b_4_k_cu_e088fec26thrust24THRUST_300001_SM_1000_NS12placeholders2_7E[1];
.global .align 1 .b8 _ZN34_INTERNAL_283f2b5b_4_k_cu_e088fec26thrust24THRUST_300001_SM_1000_NS12placeholders2_8E[1];
.global .align 1 .b8 _ZN34_INTERNAL_283f2b5b_4_k_cu_e088fec26thrust24THRUST_300001_SM_1000_NS12placeholders2_9E[1];
.global .align 1 .b8 _ZN34_INTERNAL_283f2b5b_4_k_cu_e088fec26thrust24THRUST_300001_SM_1000_NS12placeholders3_10E[1];
.global .align 1 .b8 _ZN34_INTERNAL_283f2b5b_4_k_cu_e088fec26thrust24THRUST_300001_SM_1000_NS3seqE[1];
.global .align 1 .b8 _ZN34_INTERNAL_283f2b5b_4_k_cu_e088fec26thrust24THRUST_300001_SM_1000_NS6deviceE[1];
.global .align 1 .b8 $str[44] = {86, 101, 114, 116, 101, 120, 32, 113, 117, 101, 117, 101, 32, 70, 117, 108, 108, 44, 32, 102, 114, 111, 110, 116, 32, 61, 32, 37, 108, 100, 44, 32, 114, 101, 97, 114, 32, 61, 32, 37, 108, 100, 10};
.global .align 1 .b8 $str$1[58] = {73, 110, 115, 101, 114, 116, 101, 100, 32, 37, 112, 32, 116, 111, 32, 116, 104, 101, 32, 118, 101, 114, 116, 101, 120, 32, 113, 117, 101, 117, 101, 44, 32, 102, 114, 111, 110, 116, 32, 61, 32, 37, 108, 100, 44, 32, 114, 101, 97, 114, 32, 61, 32, 37, 108, 100, 10};
.global .align 1 .b8 $str$2[45] = {86, 101, 114, 116, 101, 120, 32, 113, 117, 101, 117, 101, 32, 101, 109, 112, 116, 121, 44, 32, 102, 114, 111, 110, 116, 32, 61, 32, 37, 108, 100, 44, 32, 114, 101, 97, 114, 32, 61, 32, 37, 108, 100, 10};
.global .align 1 .b8 $str$3[58] = {80, 111, 112, 112, 101, 100, 32, 37, 112, 32, 102, 114, 111, 109, 32, 116, 104, 101, 32, 118, 101, 114, 116, 101, 120, 32, 113, 117, 101, 117, 101, 44, 32, 102, 114, 111, 110, 116, 32, 61, 32, 37, 108, 100, 44, 32, 114, 101, 97, 114, 32, 61, 32, 37, 108, 100, 10};
.global .align 1 .b8 $str$4[42] = {69, 100, 103, 101, 32, 113, 117, 101, 117, 101, 32, 70, 117, 108, 108, 44, 32, 102, 114, 111, 110, 116, 32, 61, 32, 37, 108, 100, 44, 32, 114, 101, 97, 114, 32, 61, 32, 37, 108, 100, 10};
.global .align 1 .b8 $str$5[56] = {73, 110, 115, 101, 114, 116, 101, 100, 32, 37, 112, 32, 116, 111, 32, 116, 104, 101, 32, 101, 100, 103, 101, 32, 113, 117, 101, 117, 101, 44, 32, 102, 114, 111, 110, 116, 32, 61, 32, 37, 108, 100, 44, 32, 114, 101, 97, 114, 32, 61, 32, 37, 108, 100, 10};
.global .align 1 .b8 $str$6[43] = {69, 100, 103, 101, 32, 113, 117, 101, 117, 101, 32, 101, 109, 112, 116, 121, 44, 32, 102, 114, 111, 110, 116, 32, 61, 32, 37, 108, 100, 44, 32, 114, 101, 97, 114, 32, 61, 32, 37, 108, 100, 10};
.global .align 1 .b8 $str$7[56] = {80, 111, 112, 112, 101, 100, 32, 37, 112, 32, 102, 114, 111, 109, 32, 116, 104, 101, 32, 101, 100, 103, 101, 32, 113, 117, 101, 117, 101, 44, 32, 102, 114, 111, 110, 116, 32, 61, 32, 37, 108, 100, 44, 32, 114, 101, 97, 114, 32, 61, 32, 37, 108, 100, 10};
.global .align 1 .b8 $str$8[39] = {80, 117, 115, 104, 105, 110, 103, 32, 118, 101, 114, 116, 101, 120, 32, 98, 108, 111, 99, 107, 115, 32, 116, 111, 32, 118, 101, 114, 116, 101, 120, 32, 113, 117, 101, 117, 101, 10};
.global .align 1 .b8 $str$9[11] = {37, 108, 117, 32, 45, 62, 32, 37, 112, 10};
.global .align 1 .b8 $str$10[35] = {80, 117, 115, 104, 105, 110, 103, 32, 101, 100, 103, 101, 32, 98, 108, 111, 99, 107, 115, 32, 116, 111, 32, 101, 100, 103, 101, 32, 113, 117, 101, 117, 101, 10};
.global .align 1 .b8 $str$11[23] = {73, 68, 32, 61, 32, 37, 108, 117, 32, 105, 110, 32, 118, 101, 114, 116, 101, 120, 32, 67, 83, 10};
.global .align 1 .b8 $str$12[5] = {37, 108, 117, 10};
.global .align 1 .b8 $str$13[11] = {45, 45, 45, 45, 45, 45, 45, 45, 45, 10};
.global .align 1 .b8 $str$14[48] = {37, 108, 117, 32, 102, 114, 111, 109, 32, 116, 104, 114, 101, 97, 100, 32, 37, 108, 117, 44, 32, 115, 116, 97, 114, 116, 32, 61, 32, 37, 108, 117, 32, 97, 110, 100, 32, 101, 110, 100, 32, 61, 32, 37, 108, 117, 10};
.global .align 1 .b8 $str$15[16] = {77, 97, 116, 99, 104, 101, 100, 32, 97, 116, 32, 37, 108, 117, 10};
.global .align 1 .b8 $str$16[71] = {73, 68, 32, 61, 32, 37, 108, 117, 44, 32, 86, 101, 114, 116, 101, 120, 32, 61, 32, 37, 108, 117, 44, 32, 65, 100, 106, 97, 99, 101, 110, 99, 121, 32, 83, 101, 110, 116, 105, 110, 101, 108, 32, 61, 32, 37, 112, 32, 97, 110, 100, 32, 101, 100, 103, 101, 32, 98, 108, 111, 99, 107, 115, 32, 61, 32, 37, 108, 117, 10};
.global .align 1 .b8 $str$17[21] = {73, 68, 32, 61, 32, 37, 108, 117, 32, 105, 110, 32, 101, 100, 103, 101, 32, 67, 83, 10};
.global .align 1 .b8 $str$18[26] = {73, 68, 9, 73, 116, 101, 114, 97, 116, 105, 111, 110, 9, 71, 80, 85, 32, 97, 100, 100, 114, 101, 115, 115, 10};
.global .align 1 .b8 $str$19[13] = {37, 108, 117, 9, 37, 108, 117, 9, 9, 37, 112, 10};
.global .align 1 .b8 $str$20[36] = {83, 111, 117, 114, 99, 101, 32, 61, 32, 37, 108, 117, 32, 97, 110, 100, 32, 68, 101, 115, 116, 105, 110, 97, 116, 105, 111, 110, 32, 61, 32, 37, 108, 117, 10};
.global .align 1 .b8 $str$21[22] = {80, 114, 105, 110, 116, 105, 110, 103, 32, 76, 105, 110, 107, 101, 100, 32, 76, 105, 115, 116, 10};
.global .align 1 .b8 $str$22[20] = {86, 101, 114, 116, 101, 120, 32, 66, 108, 111, 99, 107, 32, 61, 32, 37, 108, 117, 10};
.global .align 1 .b8 $str$23[98] = {37, 108, 117, 32, 45, 62, 32, 44, 32, 101, 100, 103, 101, 32, 98, 108, 111, 99, 107, 115, 32, 61, 32, 37, 108, 117, 44, 32, 101, 100, 103, 101, 32, 115, 101, 110, 116, 105, 110, 101, 108, 32, 61, 32, 37, 112, 44, 32, 97, 99, 116, 105, 118, 101, 32, 101, 100, 103, 101, 32, 99, 111, 117, 110, 116, 32, 61, 32, 37, 108, 117, 44, 32, 100, 101, 115, 116, 105, 110, 97, 116, 105, 111, 110, 32, 118, 101, 114, 116, 105, 99, 101, 115, 32, 45, 62, 32};
.global .align 1 .b8 $str$24[5] = {37, 108, 117, 32};
.global .align 1 .b8 $str$25[2] = {10};
.global .align 1 .b8 $str$26[11] = {86, 68, 83, 32, 61, 32, 37, 108, 117, 10};

.visible .entry _Z44push_preallocate_list_to_device_queue_kernelP12vertex_blockP10edge_blockPP18adjacency_sentinelmPmm(
	.param .u64 .ptr .align 1 _Z44push_preallocate_list_to_device_queue_kernelP12vertex_blockP10edge_blockPP18adjacency_sentinelmPmm_param_0,
	.param .u64 .ptr .align 1 _Z44push_preallocate_list_to_device_queue_kernelP12vertex_blockP10edge_blockPP18adjacency_sentinelmPmm_param_1,
	.param .u64 .ptr .align 1 _Z44push_preallocate_list_to_device_queue_kernelP12vertex_blockP10edge_blockPP18adjacency_sentinelmPmm_param_2,
	.param .u64 _Z44push_preallocate_list_to_device_queue_kernelP12vertex_blockP10edge_blockPP18adjacency_sentinelmPmm_param_3,
	.param .u64 .ptr .align 1 _Z44push_preallocate_list_to_device_queue_kernelP12vertex_blockP10edge_blockPP18adjacency_sentinelmPmm_param_4,
	.param .u64 _Z44push_preallocate_list_to_device_queue_kernelP12vertex_blockP10edge_blockPP18adjacency_sentinelmPmm_param_5
)
{
	.local .align 16 .b8 	__local_depot0[48];
	.reg .b64 	%SP;
	.reg .b64 	%SPL;
	.reg .pred 	%p<31>;
	.reg .b32 	%r<65>;
	.reg .b64 	%rd<400>;

	mov.u64 	%SPL, __local_depot0;
	cvta.local.u64 	%SP, %SPL;
	ld.param.u64 	%rd83, [_Z44push_preallocate_list_to_device_queue_kernelP12vertex_blockP10edge_blockPP18adjacency_sentinelmPmm_param_1];
	ld.param.u64 	%rd84, [_Z44push_preallocate_list_to_device_queue_kernelP12vertex_blockP10edge_blockPP18adjacency_sentinelmPmm_param_3];
	ld.param.u64 	%rd85, [_Z44push_preallocate_list_to_device_queue_kernelP12vertex_blockP10edge_blockPP18adjacency_sentinelmPmm_param_5];
	add.u64 	%rd1, %SPL, 0;
	add.u64 	%rd2, %SPL, 0;
	add.u64 	%rd88, %SP, 32;
	add.u64 	%rd3, %SPL, 32;
	mov.b64 	%rd89, -1;
	st.global.u64 	[d_v_queue], %rd89;
	st.global.u64 	[d_v_queue+8], %rd89;
	st.global.u64 	[d_e_queue], %rd89;
	st.global.u64 	[d_e_queue+8], %rd89;
	mov.u64 	%rd90, $str$8;
	cvta.global.u64 	%rd91, %rd90;
	{ // callseq 0, 0
	.param .b64 param0;
	st.param.b64 	[param0], %rd91;
	.param .b64 param1;
	st.param.b64 	[param1], 0;
	.param .b32 retval0;
	call.uni (retval0), 
	vprintf, 
	(
	param0, 
	param1
	);
	ld.param.b32 	%r1, [retval0];
	} // callseq 0
	setp.eq.s64 	%p1, %rd84, 0;
	@%p1 bra 	$L__BB0_32;
	ld.param.u64 	%rd382, [_Z44push_preallocate_list_to_device_queue_kernelP12vertex_blockP10edge_blockPP18adjacency_sentinelmPmm_param_3];
	and.b64  	%rd388, %rd382, 3;
	setp.lt.u64 	%p2, %rd382, 4;
	mov.b64 	%rd391, 0;
	@%p2 bra 	$L__BB0_24;
	ld.param.u64 	%rd384, [_Z44push_preallocate_list_to_device_queue_kernelP12vertex_blockP10edge_blockPP18adjacency_sentinelmPmm_param_0];
	add.s64 	%rd385, %rd384, 64032;
	mov.b64 	%rd386, 0;
$L__BB0_3:
	st.local.v2.u64 	[%rd3], {%rd386, %rd384};
	mov.u64 	%rd94, $str$9;
	cvta.global.u64 	%rd95, %rd94;
	{ // callseq 1, 0
	.param .b64 param0;
	st.param.b64 	[param0], %rd95;
	.param .b64 param1;
	st.param.b64 	[param1], %rd88;
	.param .b32 retval0;
	call.uni (retval0), 
	vprintf, 
	(
	param0, 
	param1
	);
	ld.param.b32 	%r3, [retval0];
	} // callseq 1
	ld.global.u64 	%rd10, [d_v_queue+8];
	add.s64 	%rd97, %rd10, 1;
	mul.hi.s64 	%rd98, %rd97, 2361183241434822607;
	shr.u64 	%rd99, %rd98, 63;
	shr.s64 	%rd100, %rd98, 8;
	add.s64 	%rd101, %rd100, %rd99;
	mul.lo.s64 	%rd102, %rd101, 2000;
	sub.s64 	%rd11, %rd97, %rd102;
	ld.global.u64 	%rd12, [d_v_queue];
	setp.ne.s64 	%p3, %rd11, %rd12;
	@%p3 bra 	$L__BB0_5;
	st.local.u64 	[%rd2], %rd11;
	st.local.u64 	[%rd2+8], %rd10;
	mov.u64 	%rd119, $str;
	cvta.global.u64 	%rd120, %rd119;
	add.u64 	%rd121, %SP, 0;
	{ // callseq 3, 0
	.param .b64 param0;
	st.param.b64 	[param0], %rd120;
	.param .b64 param1;
	st.param.b64 	[param1], %rd121;
	.param .b32 retval0;
	call.uni (retval0), 
	vprintf, 
	(
	param0, 
	param1
	);
	ld.param.b32 	%r7, [retval0];
	} // callseq 3
	bra.uni 	$L__BB0_8;
$L__BB0_5:
	setp.ne.s64 	%p4, %rd12, -1;
	@%p4 bra 	$L__BB0_7;
	mov.b64 	%rd103, 0;
	st.global.u64 	[d_v_queue], %rd103;
$L__BB0_7:
	st.global.u64 	[d_v_queue+8], %rd11;
	mov.u64 	%rd104, d_v_queue;
	shl.b64 	%rd105, %rd11, 3;
	add.s64 	%rd106, %rd104, 24;
	add.s64 	%rd107, %rd106, %rd105;
	add.s64 	%rd108, %rd385, -64032;
	st.global.u64 	[%rd107], %rd108;
	ld.global.u64 	%rd109, [d_v_queue+16];
	add.s64 	%rd110, %rd109, 1;
	st.global.u64 	[d_v_queue+16], %rd110;
	ld.global.u64 	%rd111, [d_v_queue+8];
	shl.b64 	%rd112, %rd111, 3;
	add.s64 	%rd113, %rd106, %rd112;
	ld.global.u64 	%rd114, [%rd113];
	ld.global.u64 	%rd115, [d_v_queue];
	st.local.u64 	[%rd2], %rd114;
	st.local.u64 	[%rd2+8], %rd115;
	st.local.u64 	[%rd2+16], %rd111;
	mov.u64 	%rd116, $str$1;
	cvta.global.u64 	%rd117, %rd116;
	add.u64 	%rd118, %SP, 0;
	{ // callseq 2, 0
	.param .b64 param0;
	st.param.b64 	[param0], %rd117;
	.param .b64 param1;
	st.param.b64 	[param1], %rd118;
	.param .b32 retval0;
	call.uni (retval0), 
	vprintf, 
	(
	param0, 
	param1
	);
	ld.param.b32 	%r5, [retval0];
	} // callseq 2
$L__BB0_8:
	add.s64 	%rd13, %rd386, 1;
	add.s64 	%rd122, %rd384, 32016;
	st.local.v2.u64 	[%rd3], {%rd13, %rd122};
	mov.u64 	%rd123, $str$9;
	cvta.global.u64 	%rd124, %rd123;
	{ // callseq 4, 0
	.param .b64 param0;
	st.param.b64 	[param0], %rd124;
	.param .b64 param1;
	st.param.b64 	[param1], %rd88;
	.param .b32 retval0;
	call.uni (retval0), 
	vprintf, 
	(
	param0, 
	param1
	);
	ld.param.b32 	%r9, [retval0];
	} // callseq 4
	ld.global.u64 	%rd14, [d_v_queue+8];
	add.s64 	%rd126, %rd14, 1;
	mul.hi.s64 	%rd127, %rd126, 2361183241434822607;
	shr.u64 	%rd128, %rd127, 63;
	shr.s64 	%rd129, %rd127, 8;
	add.s64 	%rd130, %rd129, %rd128;
	mul.lo.s64 	%rd131, %rd130, 2000;
	sub.s64 	%rd15, %rd126, %rd131;
	ld.global.u64 	%rd16, [d_v_queue];
	setp.eq.s64 	%p5, %rd15, %rd16;
	@%p5 bra 	$L__BB0_12;
	setp.ne.s64 	%p6, %rd16, -1;
	@%p6 bra 	$L__BB0_11;
	mov.b64 	%rd132, 0;
	st.global.u64 	[d_v_queue], %rd132;
$L__BB0_11:
	st.global.u64 	[d_v_queue+8], %rd15;
	mov.u64 	%rd133, d_v_queue;
	shl.b64 	%rd134, %rd15, 3;
	add.s64 	%rd135, %rd133, 24;
	add.s64 	%rd136, %rd135, %rd134;
	add.s64 	%rd137, %rd385, -32016;
	st.global.u64 	[%rd136], %rd137;
	ld.global.u64 	%rd138, [d_v_queue+16];
	add.s64 	%rd139, %rd138, 1;
	st.global.u64 	[d_v_queue+16], %rd139;
	ld.global.u64 	%rd140, [d_v_queue+8];
	shl.b64 	%rd141, %rd140, 3;
	add.s64 	%rd142, %rd135, %rd141;
	ld.global.u64 	%rd143, [%rd142];
	ld.global.u64 	%rd144, [d_v_queue];
	st.local.u64 	[%rd2], %rd143;
	st.local.u64 	[%rd2+8], %rd144;
	st.local.u64 	[%rd2+16], %rd140;
	mov.u64 	%rd145, $str$1;
	cvta.global.u64 	%rd146, %rd145;
	add.u64 	%rd147, %SP, 0;
	{ // callseq 5, 0
	.param .b64 param0;
	st.param.b64 	[param0], %rd146;
	.param .b64 param1;
	st.param.b64 	[param1], %rd147;
	.param .b32 retval0;
	call.uni (retval0), 
	vprintf, 
	(
	param0, 
	param1
	);
	ld.param.b32 	%r11, [retval0];
	} // callseq 5
	bra.uni 	$L__BB0_13;
$L__BB0_12:
	st.local.u64 	[%rd2], %rd15;
	st.local.u64 	[%rd2+8], %rd14;
	mov.u64 	%rd148, $str;
	cvta.global.u64 	%rd149, %rd148;
	add.u64 	%rd150, %SP, 0;
	{ // callseq 6, 0
	.param .b64 param0;
	st.param.b64 	[param0], %rd149;
	.param .b64 param1;
	st.param.b64 	[param1], %rd150;
	.param .b32 retval0;
	call.uni (retval0), 
	vprintf, 
	(
	param0, 
	param1
	);
	ld.param.b32 	%r13, [retval0];
	} // callseq 6
$L__BB0_13:
	add.s64 	%rd17, %rd13, 1;
	add.s64 	%rd151, %rd384, 64032;
	st.local.v2.u64 	[%rd3], {%rd17, %rd151};
	mov.u64 	%rd152, $str$9;
	cvta.global.u64 	%rd153, %rd152;
	{ // callseq 7, 0
	.param .b64 param0;
	st.param.b64 	[param0], %rd153;
	.param .b64 param1;
	st.param.b64 	[param1], %rd88;
	.param .b32 retval0;
	call.uni (retval0), 
	vprintf, 
	(
	param0, 
	param1
	);
	ld.param.b32 	%r15, [retval0];
	} // callseq 7
	ld.global.u64 	%rd18, [d_v_queue+8];
	add.s64 	%rd155, %rd18, 1;
	mul.hi.s64 	%rd156, %rd155, 2361183241434822607;
	shr.u64 	%rd157, %rd156, 63;
	shr.s64 	%rd158, %rd156, 8;
	add.s64 	%rd159, %rd158, %rd157;
	mul.lo.s64 	%rd160, %rd159, 2000;
	sub.s64 	%rd19, %rd155, %rd160;
	ld.global.u64 	%rd20, [d_v_queue];
	setp.eq.s64 	%p7, %rd19, %rd20;
	@%p7 bra 	$L__BB0_17;
	setp.ne.s64 	%p8, %rd20, -1;
	@%p8 bra 	$L__BB0_16;
	mov.b64 	%rd161, 0;
	st.global.u64 	[d_v_queue], %rd161;
$L__BB0_16:
	st.global.u64 	[d_v_queue+8], %rd19;
	mov.u64 	%rd162, d_v_queue;
	shl.b64 	%rd163, %rd19, 3;
	add.s64 	%rd164, %rd162, 24;
	add.s64 	%rd165, %rd164, %rd163;
	st.global.u64 	[%rd165], %rd385;
	ld.global.u64 	%rd166, [d_v_queue+16];
	add.s64 	%rd167, %rd166, 1;
	st.global.u64 	[d_v_queue+16], %rd167;
	ld.global.u64 	%rd168, [d_v_queue+8];
	shl.b64 	%rd169, %rd168, 3;
	add.s64 	%rd170, %rd164, %rd169;
	ld.global.u64 	%rd171, [%rd170];
	ld.global.u64 	%rd172, [d_v_queue];
	st.local.u64 	[%rd2], %rd171;
	st.local.u64 	[%rd2+8], %rd172;
	st.local.u64 	[%rd2+16], %rd168;
	mov.u64 	%rd173, $str$1;
	cvta.global.u64 	%rd174, %rd173;
	add.u64 	%rd175, %SP, 0;
	{ // callseq 8, 0
	.param .b64 param0;
	st.param.b64 	[param0], %rd174;
	.param .b64 param1;
	st.param.b64 	[param1], %rd175;
	.param .b32 retval0;
	call.uni (retval0), 
	vprintf, 
	(
	param0, 
	param1
	);
	ld.param.b32 	%r17, [retval0];
	} // callseq 8
	bra.uni 	$L__BB0_18;
$L__BB0_17:
	st.local.u64 	[%rd2], %rd19;
	st.local.u64 	[%rd2+8], %rd18;
	mov.u64 	%rd176, $str;
	cvta.global.u64 	%rd177, %rd176;
	add.u64 	%rd178, %SP, 0;
	{ // callseq 9, 0
	.param .b64 param0;
	st.param.b64 	[param0], %rd177;
	.param .b64 param1;
	st.param.b64 	[param1], %rd178;
	.param .b32 retval0;
	call.uni (retval0), 
	vprintf, 
	(
	param0, 
	param1
	);
	ld.param.b32 	%r19, [retval0];
	} // callseq 9
$L__BB0_18:
	add.s64 	%rd21, %rd17, 1;
	add.s64 	%rd179, %rd384, 96048;
	st.local.v2.u64 	[%rd3], {%rd21, %rd179};
	mov.u64 	%rd180, $str$9;
	cvta.global.u64 	%rd181, %rd180;
	{ // callseq 10, 0
	.param .b64 param0;
	st.param.b64 	[param0], %rd181;
	.param .b64 param1;
	st.param.b64 	[param1], %rd88;
	.param .b32 retval0;
	call.uni (retval0), 
	vprintf, 
	(
	param0, 
	param1
	);
	ld.param.b32 	%r21, [retval0];
	} // callseq 10
	ld.global.u64 	%rd22, [d_v_queue+8];
	add.s64 	%rd183, %rd22, 1;
	mul.hi.s64 	%rd184, %rd183, 2361183241434822607;
	shr.u64 	%rd185, %rd184, 63;
	shr.s64 	%rd186, %rd184, 8;
	add.s64 	%rd187, %rd186, %rd185;
	mul.lo.s64 	%rd188, %rd187, 2000;
	sub.s64 	%rd23, %rd183, %rd188;
	ld.global.u64 	%rd24, [d_v_queue];
	setp.eq.s64 	%p9, %rd23, %rd24;
	@%p9 bra 	$L__BB0_22;
	setp.ne.s64 	%p10, %rd24, -1;
	@%p10 bra 	$L__BB0_21;
	mov.b64 	%rd189, 0;
	st.global.u64 	[d_v_queue], %rd189;
$L__BB0_21:
	st.global.u64 	[d_v_queue+8], %rd23;
	mov.u64 	%rd190, d_v_queue;
	shl.b64 	%rd191, %rd23, 3;
	add.s64 	%rd192, %rd190, 24;
	add.s64 	%rd193, %rd192, %rd191;
	add.s64 	%rd194, %rd385, 32016;
	st.global.u64 	[%rd193], %rd194;
	ld.global.u64 	%rd195, [d_v_queue+16];
	add.s64 	%rd196, %rd195, 1;
	st.global.u64 	[d_v_queue+16], %rd196;
	ld.global.u64 	%rd197, [d_v_queue+8];
	shl.b64 	%rd198, %rd197, 3;
	add.s64 	%rd199, %rd192, %rd198;
	ld.global.u64 	%rd200, [%rd199];
	ld.global.u64 	%rd201, [d_v_queue];
	st.local.u64 	[%rd2], %rd200;
	st.local.u64 	[%rd2+8], %rd201;
	st.local.u64 	[%rd2+16], %rd197;
	mov.u64 	%rd202, $str$1;
	cvta.global.u64 	%rd203, %rd202;
	add.u64 	%rd204, %SP, 0;
	{ // callseq 11, 0
	.param .b64 param0;
	st.param.b64 	[param0], %rd203;
	.param .b64 param1;
	st.param.b64 	[param1], %rd204;
	.param .b32 retval0;
	call.uni (retval0), 
	vprintf, 
	(
	param0, 
	param1
	);
	ld.param.b32 	%r23, [retval0];
	} // callseq 11
	bra.uni 	$L__BB0_23;
$L__BB0_22:
	st.local.u64 	[%rd2], %rd23;
	st.local.u64 	[%rd2+8], %rd22;
	mov.u64 	%rd205, $str;
	cvta.global.u64 	%rd206, %rd205;
	add.u64 	%rd207, %SP, 0;
	{ // callseq 12, 0
	.param .b64 param0;
	st.param.b64 	[param0], %rd206;
	.param .b64 param1;
	st.param.b64 	[param1], %rd207;
	.param .b32 retval0;
	call.uni (retval0), 
	vprintf, 
	(
	param0, 
	param1
	);
	ld.param.b32 	%r25, [retval0];
	} // callseq 12
$L__BB0_23:
	ld.param.u64 	%rd383, [_Z44push_preallocate_list_to_device_queue_kernelP12vertex_blockP10edge_blockPP18adjacency_sentinelmPmm_param_3];
	add.s64 	%rd385, %rd385, 128064;
	add.s64 	%rd384, %rd384, 128064;
	add.s64 	%rd386, %rd21, 1;
	and.b64  	%rd391, %rd383, -4;
	setp.ne.s64 	%p11, %rd386, %rd391;
	@%p11 bra 	$L__BB0_3;
$L__BB0_24:
	setp.eq.s64 	%p12, %rd388, 0;
	@%p12 bra 	$L__BB0_32;
	ld.param.u64 	%rd381, [_Z44push_preallocate_list_to_device_queue_kernelP12vertex_blockP10edge_blockPP18adjacency_sentinelmPmm_param_0];
	mad.lo.s64 	%rd389, %rd391, 32016, %rd381;
	mov.u64 	%rd208, $str$9;
	mov.u64 	%rd390, %rd389;
$L__BB0_26:
	.pragma "nounroll";
	st.local.v2.u64 	[%rd3], {%rd391, %rd390};
	cvta.global.u64 	%rd209, %rd208;
	{ // callseq 13, 0
	.param .b64 param0;
	st.param.b64 	[param0], %rd209;
	.param .b64 param1;
	st.param.b64 	[param1], %rd88;
	.param .b32 retval0;
	call.uni (retval0), 
	vprintf, 
	(
	param0, 
	param1
	);
	ld.param.b32 	%r27, [retval0];
	} // callseq 13
	ld.global.u64 	%rd36, [d_v_queue+8];
	add.s64 	%rd211, %rd36, 1;
	mul.hi.s64 	%rd212, %rd211, 2361183241434822607;
	shr.u64 	%rd213, %rd212, 63;
	shr.s64 	%rd214, %rd212, 8;
	add.s64 	%rd215, %rd214, %rd213;
	mul.lo.s64 	%rd216, %rd215, 2000;
	sub.s64 	%rd37, %rd211, %rd216;
	ld.global.u64 	%rd38, [d_v_queue];
	setp.eq.s64 	%p13, %rd37, %rd38;
	@%p13 bra 	$L__BB0_30;
	setp.ne.s64 	%p14, %rd38, -1;
	@%p14 bra 	$L__BB0_29;
	mov.b64 	%rd217, 0;
	st.global.u64 	[d_v_queue], %rd217;
$L__BB0_29:
	st.global.u64 	[d_v_queue+8], %rd37;
	mov.u64 	%rd218, d_v_queue;
	shl.b64 	%rd219, %rd37, 3;
	add.s64 	%rd220, %rd218, 24;
	add.s64 	%rd221, %rd220, %rd219;
	st.global.u64 	[%rd221], %rd389;
	ld.global.u64 	%rd222, [d_v_queue+16];
	add.s64 	%rd223, %rd222, 1;
	st.global.u64 	[d_v_queue+16], %rd223;
	ld.global.u64 	%rd224, [d_v_queue+8];
	shl.b64 	%rd225, %rd224, 3;
	add.s64 	%rd226, %rd220, %rd225;
	ld.global.u64 	%rd227, [%rd226];
	ld.global.u64 	%rd228, [d_v_queue];
	st.local.u64 	[%rd2], %rd227;
	st.local.u64 	[%rd2+8], %rd228;
	st.local.u64 	[%rd2+16], %rd224;
	mov.u64 	%rd229, $str$1;
	cvta.global.u64 	%rd230, %rd229;
	add.u64 	%rd231, %SP, 0;
	{ // callseq 14, 0
	.param .b64 param0;
	st.param.b64 	[param0], %rd230;
	.param .b64 param1;
	st.param.b64 	[param1], %rd231;
	.param .b32 retval0;
	call.uni (retval0), 
	vprintf, 
	(
	param0, 
	param1
	);
	ld.param.b32 	%r29, [retval0];
	} // callseq 14
	bra.uni 	$L__BB0_31;
$L__BB0_30:
	st.local.u64 	[%rd2], %rd37;
	st.local.u64 	[%rd2+8], %rd36;
	mov.u64 	%rd232, $str;
	cvta.global.u64 	%rd233, %rd232;
	add.u64 	%rd234, %SP, 0;
	{ // callseq 15, 0
	.param .b64 param0;
	st.param.b64 	[param0], %rd233;
	.param .b64 param1;
	st.param.b64 	[param1], %rd234;
	.param .b32 retval0;
	call.uni (retval0), 
	vprintf, 
	(
	param0, 
	param1
	);
	ld.param.b32 	%r31, [retval0];
	} // callseq 15
$L__BB0_31:
	add.s64 	%rd391, %rd391, 1;
	add.s64 	%rd390, %rd390, 32016;
	add.s64 	%rd389, %rd389, 32016;
	add.s64 	%rd388, %rd388, -1;
	setp.ne.s64 	%p15, %rd388, 0;
	@%p15 bra 	$L__BB0_26;
$L__BB0_32:
	mov.u64 	%rd235, $str$10;
	cvta.global.u64 	%rd236, %rd235;
	{ // callseq 16, 0
	.param .b64 param0;
	st.param.b64 	[param0], %rd236;
	.param .b64 param1;
	st.param.b64 	[param1], 0;
	.param .b32 retval0;
	call.uni (retval0), 
	vprintf, 
	(
	param0, 
	param1
	);
	ld.param.b32 	%r33, [retval0];
	} // callseq 16
	setp.eq.s64 	%p16, %rd85, 0;
	@%p16 bra 	$L__BB0_64;
	and.b64  	%rd396, %rd85, 3;
	setp.lt.u64 	%p17, %rd85, 4;
	mov.b64 	%rd399, 0;
	@%p17 bra 	$L__BB0_56;
	and.b64  	%rd399, %rd85, -4;
	add.s64 	%rd393, %rd83, 16032;
	mov.b64 	%rd394, 0;
	mov.u64 	%rd392, %rd83;
$L__BB0_35:
	st.local.v2.u64 	[%rd3], {%rd394, %rd392};
	mov.u64 	%rd239, $str$9;
	cvta.global.u64 	%rd240, %rd239;
	add.u64 	%rd241, %SP, 32;
	{ // callseq 17, 0
	.param .b64 param0;
	st.param.b64 	[param0], %rd240;
	.param .b64 param1;
	st.param.b64 	[param1], %rd241;
	.param .b32 retval0;
	call.uni (retval0), 
	vprintf, 
	(
	param0, 
	param1
	);
	ld.param.b32 	%r35, [retval0];
	} // callseq 17
	ld.global.u64 	%rd50, [d_e_queue+8];
	add.s64 	%rd242, %rd50, 1;
	mul.hi.s64 	%rd243, %rd242, 1007438183012190979;
	shr.u64 	%rd244, %rd243, 63;
	shr.s64 	%rd245, %rd243, 13;
	add.s64 	%rd246, %rd245, %rd244;
	mul.lo.s64 	%rd247, %rd246, 150000;
	sub.s64 	%rd51, %rd242, %rd247;
	ld.global.u64 	%rd52, [d_e_queue];
	setp.ne.s64 	%p18, %rd51, %rd52;
	@%p18 bra 	$L__BB0_37;
	st.local.u64 	[%rd1], %rd51;
	st.local.u64 	[%rd1+8], %rd50;
	mov.u64 	%rd264, $str$4;
	cvta.global.u64 	%rd265, %rd264;
	add.u64 	%rd266, %SP, 0;
	{ // callseq 19, 0
	.param .b64 param0;
	st.param.b64 	[param0], %rd265;
	.param .b64 param1;
	st.param.b64 	[param1], %rd266;
	.param .b32 retval0;
	call.uni (retval0), 
	vprintf, 
	(
	param0, 
	param1
	);
	ld.param.b32 	%r39, [retval0];
	} // callseq 19
	bra.uni 	$L__BB0_40;
$L__BB0_37:
	setp.ne.s64 	%p19, %rd52, -1;
	@%p19 bra 	$L__BB0_39;
	mov.b64 	%rd248, 0;
	st.global.u64 	[d_e_queue], %rd248;
$L__BB0_39:
	st.global.u64 	[d_e_queue+8], %rd51;
	mov.u64 	%rd249, d_e_queue;
	shl.b64 	%rd250, %rd51, 3;
	add.s64 	%rd251, %rd249, 24;
	add.s64 	%rd252, %rd251, %rd250;
	add.s64 	%rd253, %rd393, -16032;
	st.global.u64 	[%rd252], %rd253;
	ld.global.u64 	%rd254, [d_e_queue+16];
	add.s64 	%rd255, %rd254, 1;
	st.global.u64 	[d_e_queue+16], %rd255;
	ld.global.u64 	%rd256, [d_e_queue+8];
	shl.b64 	%rd257, %rd256, 3;
	add.s64 	%rd258, %rd251, %rd257;
	ld.global.u64 	%rd259, [%rd258];
	ld.global.u64 	%rd260, [d_e_queue];
	st.local.u64 	[%rd1], %rd259;
	st.local.u64 	[%rd1+8], %rd260;
	st.local.u64 	[%rd1+16], %rd256;
	mov.u64 	%rd261, $str$5;
	cvta.global.u64 	%rd262, %rd261;
	add.u64 	%rd263, %SP, 0;
	{ // callseq 18, 0
	.param .b64 param0;
	st.param.b64 	[param0], %rd262;
	.param .b64 param1;
	st.param.b64 	[param1], %rd263;
	.param .b32 retval0;
	call.uni (retval0), 
	vprintf, 
	(
	param0, 
	param1
	);
	ld.param.b32 	%r37, [retval0];
	} // callseq 18
$L__BB0_40:
	add.s64 	%rd53, %rd394, 1;
	add.s64 	%rd267, %rd392, 8016;
	st.local.v2.u64 	[%rd3], {%rd53, %rd267};
	cvta.global.u64 	%rd269, %rd239;
	{ // callseq 20, 0
	.param .b64 param0;
	st.param.b64 	[param0], %rd269;
	.param .b64 param1;
	st.param.b64 	[param1], %rd241;
	.param .b32 retval0;
	call.uni (retval0), 
	vprintf, 
	(
	param0, 
	param1
	);
	ld.param.b32 	%r41, [retval0];
	} // callseq 20
	ld.global.u64 	%rd54, [d_e_queue+8];
	add.s64 	%rd271, %rd54, 1;
	mul.hi.s64 	%rd272, %rd271, 1007438183012190979;
	shr.u64 	%rd273, %rd272, 63;
	shr.s64 	%rd274, %rd272, 13;
	add.s64 	%rd275, %rd274, %rd273;
	mul.lo.s64 	%rd276, %rd275, 150000;
	sub.s64 	%rd55, %rd271, %rd276;
	ld.global.u64 	%rd56, [d_e_queue];
	setp.eq.s64 	%p20, %rd55, %rd56;
	@%p20 bra 	$L__BB0_44;
	setp.ne.s64 	%p21, %rd56, -1;
	@%p21 bra 	$L__BB0_43;
	mov.b64 	%rd277, 0;
	st.global.u64 	[d_e_queue], %rd277;
$L__BB0_43:
	st.global.u64 	[d_e_queue+8], %rd55;
	mov.u64 	%rd278, d_e_queue;
	shl.b64 	%rd279, %rd55, 3;
	add.s64 	%rd280, %rd278, 24;
	add.s64 	%rd281, %rd280, %rd279;
	add.s64 	%rd282, %rd393, -8016;
	st.global.u64 	[%rd281], %rd282;
	ld.global.u64 	%rd283, [d_e_queue+16];
	add.s64 	%rd284, %rd283, 1;
	st.global.u64 	[d_e_queue+16], %rd284;
	ld.global.u64 	%rd285, [d_e_queue+8];
	shl.b64 	%rd286, %rd285, 3;
	add.s64 	%rd287, %rd280, %rd286;
	ld.global.u64 	%rd288, [%rd287];
	ld.global.u64 	%rd289, [d_e_queue];
	st.local.u64 	[%rd1], %rd288;
	st.local.u64 	[%rd1+8], %rd289;
	st.local.u64 	[%rd1+16], %rd285;
	mov.u64 	%rd290, $str$5;
	cvta.global.u64 	%rd291, %rd290;
	add.u64 	%rd292, %SP, 0;
	{ // callseq 21, 0
	.param .b64 param0;
	st.param.b64 	[param0], %rd291;
	.param .b64 param1;
	st.param.b64 	[param1], %rd292;
	.param .b32 retval0;
	call.uni (retval0), 
	vprintf, 
	(
	param0, 
	param1
	);
	ld.param.b32 	%r43, [retval0];
	} // callseq 21
	bra.uni 	$L__BB0_45;
$L__BB0_44:
	st.local.u64 	[%rd1], %rd55;
	st.local.u64 	[%rd1+8], %rd54;
	mov.u64 	%rd293, $str$4;
	cvta.global.u64 	%rd294, %rd293;
	add.u64 	%rd295, %SP, 0;
	{ // callseq 22, 0
	.param .b64 param0;
	st.param.b64 	[param0], %rd294;
	.param .b64 param1;
	st.param.b64 	[param1], %rd295;
	.param .b32 retval0;
	call.uni (retval0), 
	vprintf, 
	(
	param0, 
	param1
	);
	ld.param.b32 	%r45, [retval0];
	} // callseq 22
$L__BB0_45:
	add.s64 	%rd57, %rd53, 1;
	add.s64 	%rd296, %rd392, 16032;
	st.local.v2.u64 	[%rd3], {%rd57, %rd296};
	cvta.global.u64 	%rd298, %rd239;
	add.u64 	%rd299, %SP, 32;
	{ // callseq 23, 0
	.param .b64 param0;
	st.param.b64 	[param0], %rd298;
	.param .b64 param1;
	st.param.b64 	[param1], %rd299;
	.param .b32 retval0;
	call.uni (retval0), 
	vprintf, 
	(
	param0, 
	param1
	);
	ld.param.b32 	%r47, [retval0];
	} // callseq 23
	ld.global.u64 	%rd58, [d_e_queue+8];
	add.s64 	%rd300, %rd58, 1;
	mul.hi.s64 	%rd301, %rd300, 1007438183012190979;
	shr.u64 	%rd302, %rd301, 63;
	shr.s64 	%rd303, %rd301, 13;
	add.s64 	%rd304, %rd303, %rd302;
	mul.lo.s64 	%rd305, %rd304, 150000;
	sub.s64 	%rd59, %rd300, %rd305;
	ld.global.u64 	%rd60, [d_e_queue];
	setp.eq.s64 	%p22, %rd59, %rd60;
	@%p22 bra 	$L__BB0_49;
	setp.ne.s64 	%p23, %rd60, -1;
	@%p23 bra 	$L__BB0_48;
	mov.b64 	%rd306, 0;
	st.global.u64 	[d_e_queue], %rd306;
$L__BB0_48:
	st.global.u64 	[d_e_queue+8], %rd59;
	mov.u64 	%rd307, d_e_queue;
	shl.b64 	%rd308, %rd59, 3;
	add.s64 	%rd309, %rd307, 24;
	add.s64 	%rd310, %rd309, %rd308;
	st.global.u64 	[%rd310], %rd393;
	ld.global.u64 	%rd311, [d_e_queue+16];
	add.s64 	%rd312, %rd311, 1;
	st.global.u64 	[d_e_queue+16], %rd312;
	ld.global.u64 	%rd313, [d_e_queue+8];
	shl.b64 	%rd314, %rd313, 3;
	add.s64 	%rd315, %rd309, %rd314;
	ld.global.u64 	%rd316, [%rd315];
	ld.global.u64 	%rd317, [d_e_queue];
	st.local.u64 	[%rd1], %rd316;
	st.local.u64 	[%rd1+8], %rd317;
	st.local.u64 	[%rd1+16], %rd313;
	mov.u64 	%rd318, $str$5;
	cvta.global.u64 	%rd319, %rd318;
	add.u64 	%rd320, %SP, 0;
	{ // callseq 24, 0
	.param .b64 param0;
	st.param.b64 	[param0], %rd319;
	.param .b64 param1;
	st.param.b64 	[param1], %rd320;
	.param .b32 retval0;
	call.uni (retval0), 
	vprintf, 
	(
	param0, 
	param1
	);
	ld.param.b32 	%r49, [retval0];
	} // callseq 24
	bra.uni 	$L__BB0_50;
$L__BB0_49:
	st.local.u64 	[%rd1], %rd59;
	st.local.u64 	[%rd1+8], %rd58;
	mov.u64 	%rd321, $str$4;
	cvta.global.u64 	%rd322, %rd321;
	add.u64 	%rd323, %SP, 0;
	{ // callseq 25, 0
	.param .b64 param0;
	st.param.b64 	[param0], %rd322;
	.param .b64 param1;
	st.param.b64 	[param1], %rd323;
	.param .b32 retval0;
	call.uni (retval0), 
	vprintf, 
	(
	param0, 
	param1
	);
	ld.param.b32 	%r51, [retval0];
	} // callseq 25
$L__BB0_50:
	add.s64 	%rd61, %rd57, 1;
	add.s64 	%rd324, %rd392, 24048;
	st.local.v2.u64 	[%rd3], {%rd61, %rd324};
	cvta.global.u64 	%rd326, %rd239;
	{ // callseq 26, 0
	.param .b64 param0;
	st.param.b64 	[param0], %rd326;
	.param .b64 param1;
	st.param.b64 	[param1], %rd299;
	.param .b32 retval0;
	call.uni (retval0), 
	vprintf, 
	(
	param0, 
	param1
	);
	ld.param.b32 	%r53, [retval0];
	} // callseq 26
	ld.global.u64 	%rd62, [d_e_queue+8];
	add.s64 	%rd328, %rd62, 1;
	mul.hi.s64 	%rd329, %rd328, 1007438183012190979;
	shr.u64 	%rd330, %rd329, 63;
	shr.s64 	%rd331, %rd329, 13;
	add.s64 	%rd332, %rd331, %rd330;
	mul.lo.s64 	%rd333, %rd332, 150000;
	sub.s64 	%rd63, %rd328, %rd333;
	ld.global.u64 	%rd64, [d_e_queue];
	setp.eq.s64 	%p24, %rd63, %rd64;
	@%p24 bra 	$L__BB0_54;
	setp.ne.s64 	%p25, %rd64, -1;
	@%p25 bra 	$L__BB0_53;
	mov.b64 	%rd334, 0;
	st.global.u64 	[d_e_queue], %rd334;
$L__BB0_53:
	st.global.u64 	[d_e_queue+8], %rd63;
	mov.u64 	%rd335, d_e_queue;
	shl.b64 	%rd336, %rd63, 3;
	add.s64 	%rd337, %rd335, 24;
	add.s64 	%rd338, %rd337, %rd336;
	add.s64 	%rd339, %rd393, 8016;
	st.global.u64 	[%rd338], %rd339;
	ld.global.u64 	%rd340, [d_e_queue+16];
	add.s64 	%rd341, %rd340, 1;
	st.global.u64 	[d_e_queue+16], %rd341;
	ld.global.u64 	%rd342, [d_e_queue+8];
	shl.b64 	%rd343, %rd342, 3;
	add.s64 	%rd344, %rd337, %rd343;
	ld.global.u64 	%rd345, [%rd344];
	ld.global.u64 	%rd346, [d_e_queue];
	st.local.u64 	[%rd1], %rd345;
	st.local.u64 	[%rd1+8], %rd346;
	st.local.u64 	[%rd1+16], %rd342;
	mov.u64 	%rd347, $str$5;
	cvta.global.u64 	%rd348, %rd347;
	add.u64 	%rd349, %SP, 0;
	{ // callseq 27, 0
	.param .b64 param0;
	st.param.b64 	[param0], %rd348;
	.param .b64 param1;
	st.param.b64 	[param1], %rd349;
	.param .b32 retval0;
	call.uni (retval0), 
	vprintf, 
	(
	param0, 
	param1
	);
	ld.param.b32 	%r55, [retval0];
	} // callseq 27
	bra.uni 	$L__BB0_55;
$L__BB0_54:
	st.local.u64 	[%rd1], %rd63;
	st.local.u64 	[%rd1+8], %rd62;
	mov.u64 	%rd350, $str$4;
	cvta.global.u64 	%rd351, %rd350;
	add.u64 	%rd352, %SP, 0;
	{ // callseq 28, 0
	.param .b64 param0;
	st.param.b64 	[param0], %rd351;
	.param .b64 param1;
	st.param.b64 	[param1], %rd352;
	.param .b32 retval0;
	call.uni (retval0), 
	vprintf, 
	(
	param0, 
	param1
	);
	ld.param.b32 	%r57, [retval0];
	} // callseq 28
$L__BB0_55:
	add.s64 	%rd393, %rd393, 32064;
	add.s64 	%rd392, %rd392, 32064;
	add.s64 	%rd394, %rd61, 1;
	setp.ne.s64 	%p26, %rd394, %rd399;
	@%p26 bra 	$L__BB0_35;
$L__BB0_56:
	setp.eq.s64 	%p27, %rd396, 0;
	@%p27 bra 	$L__BB0_64;
	mad.lo.s64 	%rd397, %rd399, 8016, %rd83;
	mov.u64 	%rd353, $str$9;
	add.u64 	%rd355, %SP, 32;
	mov.u64 	%rd398, %rd397;
$L__BB0_58:
	.pragma "nounroll";
	st.local.v2.u64 	[%rd3], {%rd399, %rd398};
	cvta.global.u64 	%rd354, %rd353;
	{ // callseq 29, 0
	.param .b64 param0;
	st.param.b64 	[param0], %rd354;
	.param .b64 param1;
	st.param.b64 	[param1], %rd355;
	.param .b32 retval0;
	call.uni (retval0), 
	vprintf, 
	(
	param0, 
	param1
	);
	ld.param.b32 	%r59, [retval0];
	} // callseq 29
	ld.global.u64 	%rd75, [d_e_queue+8];
	add.s64 	%rd356, %rd75, 1;
	mul.hi.s64 	%rd357, %rd356, 1007438183012190979;
	shr.u64 	%rd358, %rd357, 63;
	shr.s64 	%rd359, %rd357, 13;
	add.s64 	%rd360, %rd359, %rd358;
	mul.lo.s64 	%rd361, %rd360, 150000;
	sub.s64 	%rd76, %rd356, %rd361;
	ld.global.u64 	%rd77, [d_e_queue];
	setp.eq.s64 	%p28, %rd76, %rd77;
	@%p28 bra 	$L__BB0_62;
	setp.ne.s64 	%p29, %rd77, -1;
	@%p29 bra 	$L__BB0_61;
	mov.b64 	%rd362, 0;
	st.global.u64 	[d_e_queue], %rd362;
$L__BB0_61:
	st.global.u64 	[d_e_queue+8], %rd76;
	mov.u64 	%rd363, d_e_queue;
	shl.b64 	%rd364, %rd76, 3;
	add.s64 	%rd365, %rd363, 24;
	add.s64 	%rd366, %rd365, %rd364;
	st.global.u64 	[%rd366], %rd397;
	ld.global.u64 	%rd367, [d_e_queue+16];
	add.s64 	%rd368, %rd367, 1;
	st.global.u64 	[d_e_queue+16], %rd368;
	ld.global.u64 	%rd369, [d_e_queue+8];
	shl.b64 	%rd370, %rd369, 3;
	add.s64 	%rd371, %rd365, %rd370;
	ld.global.u64 	%rd372, [%rd371];
	ld.global.u64 	%rd373, [d_e_queue];
	st.local.u64 	[%rd1], %rd372;
	st.local.u64 	[%rd1+8], %rd373;
	st.local.u64 	[%rd1+16], %rd369;
	mov.u64 	%rd374, $str$5;
	cvta.global.u64 	%rd375, %rd374;
	add.u64 	%rd376, %SP, 0;
	{ // callseq 30, 0
	.param .b64 param0;
	st.param.b64 	[param0], %rd375;
	.param .b64 param1;
	st.param.b64 	[param1], %rd376;
	.param .b32 retval0;
	call.uni (retval0), 
	vprintf, 
	(
	param0, 
	param1
	);
	ld.param.b32 	%r61, [retval0];
	} // callseq 30
	bra.uni 	$L__BB0_63;
$L__BB0_62:
	st.local.u64 	[%rd1], %rd76;
	st.local.u64 	[%rd1+8], %rd75;
	mov.u64 	%rd377, $str$4;
	cvta.global.u64 	%rd378, %rd377;
	add.u64 	%rd379, %SP, 0;
	{ // callseq 31, 0
	.param .b64 param0;
	st.param.b64 	[param0], %rd378;
	.param .b64 param1;
	st.param.b64 	[param1], %rd379;
	.param .b32 retval0;
	call.uni (retval0), 
	vprintf, 
	(
	param0, 
	param1
	);
	ld.param.b32 	%r63, [retval0];
	} // callseq 31
$L__BB0_63:
	add.s64 	%rd399, %rd399, 1;
	add.s64 	%rd398, %rd398, 8016;
	add.s64 	%rd397, %rd397, 8016;
	add.s64 	%rd396, %rd396, -1;
	setp.ne.s64 	%p30, %rd396, 0;
	@%p30 bra 	$L__BB0_58;
$L__BB0_64:
	ret;

}
	// .globl	_Z22vertex_dictionary_initP12vertex_blockP18adjacency_sentinelmP16graph_propertiesmPm
.visible .entry _Z22vertex_dictionary_initP12vertex_blockP18adjacency_sentinelmP16graph_propertiesmPm(
	.param .u64 .ptr .align 1 _Z22vertex_dictionary_initP12vertex_blockP18adjacency_sentinelmP16graph_propertiesmPm_param_0,
	.param .u64 .ptr .align 1 _Z22vertex_dictionary_initP12vertex_blockP18adjacency_sentinelmP16graph_propertiesmPm_param_1,
	.param .u64 _Z22vertex_dictionary_initP12vertex_blockP18adjacency_sentinelmP16graph_propertiesmPm_param_2,
	.param .u64 .ptr .align 1 _Z22vertex_dictionary_initP12vertex_blockP18adjacency_sentinelmP16graph_propertiesmPm_param_3,
	.param .u64 _Z22vertex_dictionary_initP12vertex_blockP18adjacency_sentinelmP16graph_propertiesmPm_param_4,
	.param .u64 .ptr .align 1 _Z22vertex_dictionary_initP12vertex_blockP18adjacency_sentinelmP16graph_propertiesmPm_param_5
)
{
	.local .align 16 .b8 	__local_depot1[64];
	.reg .b64 	%SP;
	.reg .b64 	%SPL;
	.reg .pred 	%p<13>;
	.reg .b32 	%r<31>;
	.reg .b64 	%rd<151>;
	// demoted variable
	.shared .align 4 .u32 _ZZ22vertex_dictionary_initP12vertex_blockP18adjacency_sentinelmP16graph_propertiesmPmE7lockvar;
	mov.u64 	%SPL, __local_depot1;
	cvta.local.u64 	%SP, %SPL;
	ld.param.u64 	%rd40, [_Z22vertex_dictionary_initP12vertex_blockP18adjacency_sentinelmP16graph_propertiesmPm_param_0];
	ld.param.u64 	%rd42, [_Z22vertex_dictionary_initP12vertex_blockP18adjacency_sentinelmP16graph_propertiesmPm_param_2];
	ld.param.u64 	%rd43, [_Z22vertex_dictionary_initP12vertex_blockP18adjacency_sentinelmP16graph_propertiesmPm_param_4];
	ld.param.u64 	%rd44, [_Z22vertex_dictionary_initP12vertex_blockP18adjacency_sentinelmP16graph_propertiesmPm_param_5];
	cvta.to.global.u64 	%rd1, %rd44;
	cvta.to.global.u64 	%rd2, %rd40;
	add.u64 	%rd45, %SP, 0;
	add.u64 	%rd3, %SPL, 0;
	add.u64 	%rd46, %SP, 32;
	add.u64 	%rd4, %SPL, 32;
	mov.u32 	%r1, %ctaid.x;
	mov.u32 	%r2, %ntid.x;
	mov.u32 	%r3, %tid.x;
	mad.lo.s32 	%r4, %r1, %r2, %r3;
	cvt.u64.u32 	%rd5, %r4;
	mov.b32 	%r5, 0;
	st.shared.u32 	[_ZZ22vertex_dictionary_initP12vertex_blockP18adjacency_sentinelmP16graph_propertiesmPmE7lockvar], %r5;
	bar.sync 	0;
	mov.b64 	%rd47, 99;
	st.global.u64 	[d_v_d_sentinel+8], %rd47;
	setp.le.u64 	%p1, %rd42, %rd5;
	@%p1 bra 	$L__BB1_19;
$L__BB1_1:
	atom.relaxed.shared.cas.b32 	%r6, [_ZZ22vertex_dictionary_initP12vertex_blockP18adjacency_sentinelmP16graph_propertiesmPmE7lockvar], 0, 1;
	setp.ne.s32 	%p2, %r6, 0;
	@%p2 bra 	$L__BB1_1;
	ld.global.u64 	%rd6, [d_v_queue];
	setp.ne.s64 	%p3, %rd6, -1;
	@%p3 bra 	$L__BB1_4;
	ld.global.u64 	%rd69, [d_v_queue+8];
	mov.b64 	%rd70, -1;
	st.local.u64 	[%rd3], %rd70;
	st.local.u64 	[%rd3+8], %rd69;
	mov.u64 	%rd71, $str$2;
	cvta.global.u64 	%rd72, %rd71;
	{ // callseq 33, 0
	.param .b64 param0;
	st.param.b64 	[param0], %rd72;
	.param .b64 param1;
	st.param.b64 	[param1], %rd45;
	.param .b32 retval0;
	call.uni (retval0), 
	vprintf, 
	(
	param0, 
	param1
	);
	ld.param.b32 	%r9, [retval0];
	} // callseq 33
	mov.b64 	%rd139, 0;
	bra.uni 	$L__BB1_7;
$L__BB1_4:
	shl.b64 	%rd48, %rd6, 3;
	mov.u64 	%rd49, d_v_queue;
	add.s64 	%rd50, %rd49, %rd48;
	ld.global.u64 	%rd139, [%rd50+24];
	mov.b64 	%rd51, 0;
	st.global.u64 	[%rd50+24], %rd51;
	ld.global.u64 	%rd52, [d_v_queue+16];
	add.s64 	%rd53, %rd52, -1;
	st.global.u64 	[d_v_queue+16], %rd53;
	ld.global.u64 	%rd54, [d_v_queue];
	ld.global.u64 	%rd55, [d_v_queue+8];
	st.local.u64 	[%rd3], %rd139;
	st.local.u64 	[%rd3+8], %rd54;
	st.local.u64 	[%rd3+16], %rd55;
	mov.u64 	%rd56, $str$3;
	cvta.global.u64 	%rd57, %rd56;
	{ // callseq 32, 0
	.param .b64 param0;
	st.param.b64 	[param0], %rd57;
	.param .b64 param1;
	st.param.b64 	[param1], %rd45;
	.param .b32 retval0;
	call.uni (retval0), 
	vprintf, 
	(
	param0, 
	param1
	);
	ld.param.b32 	%r7, [retval0];
	} // callseq 32
	ld.global.u64 	%rd8, [d_v_queue];
	ld.global.u64 	%rd59, [d_v_queue+8];
	setp.ne.s64 	%p4, %rd8, %rd59;
	@%p4 bra 	$L__BB1_6;
	mov.b64 	%rd67, -1;
	st.global.u64 	[d_v_queue], %rd67;
	st.global.u64 	[d_v_queue+8], %rd67;
	bra.uni 	$L__BB1_7;
$L__BB1_6:
	add.s64 	%rd60, %rd8, 1;
	mul.hi.s64 	%rd61, %rd60, 2361183241434822607;
	shr.u64 	%rd62, %rd61, 63;
	shr.s64 	%rd63, %rd61, 8;
	add.s64 	%rd64, %rd63, %rd62;
	mul.lo.s64 	%rd65, %rd64, 2000;
	sub.s64 	%rd66, %rd60, %rd65;
	st.global.u64 	[d_v_queue], %rd66;
$L__BB1_7:
	cvt.u32.u64 	%r11, %rd5;
	mov.b32 	%r12, 0;
	st.shared.u32 	[_ZZ22vertex_dictionary_initP12vertex_blockP18adjacency_sentinelmP16graph_propertiesmPmE7lockvar], %r12;
	st.local.u64 	[%rd4], %rd5;
	mov.u64 	%rd74, $str$11;
	cvta.global.u64 	%rd75, %rd74;
	{ // callseq 34, 0
	.param .b64 param0;
	st.param.b64 	[param0], %rd75;
	.param .b64 param1;
	st.param.b64 	[param1], %rd46;
	.param .b32 retval0;
	call.uni (retval0), 
	vprintf, 
	(
	param0, 
	param1
	);
	ld.param.b32 	%r13, [retval0];
	} // callseq 34
	setp.ne.s32 	%p5, %r11, 0;
	@%p5 bra 	$L__BB1_9;
	st.global.u64 	[d_v_d_sentinel+32], %rd139;
$L__BB1_9:
	st.local.u64 	[%rd4], %rd5;
	mov.u64 	%rd77, $str$12;
	cvta.global.u64 	%rd78, %rd77;
	{ // callseq 35, 0
	.param .b64 param0;
	st.param.b64 	[param0], %rd78;
	.param .b64 param1;
	st.param.b64 	[param1], %rd46;
	.param .b32 retval0;
	call.uni (retval0), 
	vprintf, 
	(
	param0, 
	param1
	);
	ld.param.b32 	%r15, [retval0];
	} // callseq 35
	mov.u64 	%rd80, $str$13;
	cvta.global.u64 	%rd81, %rd80;
	{ // callseq 36, 0
	.param .b64 param0;
	st.param.b64 	[param0], %rd81;
	.param .b64 param1;
	st.param.b64 	[param1], 0;
	.param .b32 retval0;
	call.uni (retval0), 
	vprintf, 
	(
	param0, 
	param1
	);
	ld.param.b32 	%r17, [retval0];
	} // callseq 36
	st.local.v2.u64 	[%rd4], {%rd5, %rd139};
	mov.u64 	%rd82, $str$9;
	cvta.global.u64 	%rd83, %rd82;
	{ // callseq 37, 0
	.param .b64 param0;
	st.param.b64 	[param0], %rd83;
	.param .b64 param1;
	st.param.b64 	[param1], %rd46;
	.param .b32 retval0;
	call.uni (retval0), 
	vprintf, 
	(
	param0, 
	param1
	);
	ld.param.b32 	%r19, [retval0];
	} // callseq 37
	mul.lo.s64 	%rd10, %rd5, 1000;
	add.s64 	%rd84, %rd10, 999;
	setp.lt.u64 	%p6, %rd84, %rd43;
	add.s64 	%rd85, %rd10, 1000;
	selp.b64 	%rd11, %rd85, %rd43, %p6;
	setp.ge.u64 	%p7, %rd10, %rd11;
	@%p7 bra 	$L__BB1_16;
	sub.s64 	%rd87, %rd10, %rd11;
	setp.gt.u64 	%p8, %rd87, -4;
	mov.b64 	%rd145, 0;
	mov.u64 	%rd144, %rd10;
	@%p8 bra 	$L__BB1_13;
	ld.param.u64 	%rd137, [_Z22vertex_dictionary_initP12vertex_blockP18adjacency_sentinelmP16graph_propertiesmPm_param_1];
	mad.lo.s64 	%rd88, %rd5, 8000, %rd1;
	add.s64 	%rd141, %rd88, 16;
	mad.lo.s64 	%rd89, %rd5, 40000, %rd137;
	add.s64 	%rd140, %rd89, 80;
	mov.u64 	%rd142, %rd139;
	mov.u64 	%rd144, %rd10;
$L__BB1_12:
	and.b64  	%rd90, %rd11, 3;
	add.s64 	%rd91, %rd10, %rd90;
	sub.s64 	%rd145, %rd11, %rd91;
	add.s64 	%rd92, %rd144, 1;
	st.u64 	[%rd142], %rd92;
	ld.u64 	%rd93, [%rd139+16000];
	add.s64 	%rd94, %rd93, 1;
	st.u64 	[%rd139+16000], %rd94;
	add.s64 	%rd95, %rd140, -80;
	st.u64 	[%rd142+8000], %rd95;
	ld.global.u64 	%rd96, [%rd141+-16];
	st.u64 	[%rd142+16016], %rd96;
	ld.u64 	%rd97, [%rd142];
	add.u64 	%rd98, %SP, 32;
	add.u64 	%rd99, %SPL, 32;
	st.local.v2.u64 	[%rd99], {%rd97, %rd5};
	st.local.v2.u64 	[%rd99+16], {%rd10, %rd11};
	mov.u64 	%rd100, $str$14;
	cvta.global.u64 	%rd101, %rd100;
	{ // callseq 38, 0
	.param .b64 param0;
	st.param.b64 	[param0], %rd101;
	.param .b64 param1;
	st.param.b64 	[param1], %rd98;
	.param .b32 retval0;
	call.uni (retval0), 
	vprintf, 
	(
	param0, 
	param1
	);
	ld.param.b32 	%r21, [retval0];
	} // callseq 38
	add.s64 	%rd102, %rd144, 2;
	st.u64 	[%rd142+8], %rd102;
	ld.u64 	%rd103, [%rd139+16000];
	add.s64 	%rd104, %rd103, 1;
	st.u64 	[%rd139+16000], %rd104;
	add.s64 	%rd105, %rd140, -40;
	st.u64 	[%rd142+8008], %rd105;
	ld.global.u64 	%rd106, [%rd141+-8];
	st.u64 	[%rd142+16024], %rd106;
	ld.u64 	%rd107, [%rd142+8];
	st.local.v2.u64 	[%rd99], {%rd107, %rd5};
	st.local.v2.u64 	[%rd99+16], {%rd10, %rd11};
	{ // callseq 39, 0
	.param .b64 param0;
	st.param.b64 	[param0], %rd101;
	.param .b64 param1;
	st.param.b64 	[param1], %rd98;
	.param .b32 retval0;
	call.uni (retval0), 
	vprintf, 
	(
	param0, 
	param1
	);
	ld.param.b32 	%r23, [retval0];
	} // callseq 39
	add.s64 	%rd108, %rd144, 3;
	st.u64 	[%rd142+16], %rd108;
	ld.u64 	%rd109, [%rd139+16000];
	add.s64 	%rd110, %rd109, 1;
	st.u64 	[%rd139+16000], %rd110;
	st.u64 	[%rd142+8016], %rd140;
	ld.global.u64 	%rd111, [%rd141];
	st.u64 	[%rd142+16032], %rd111;
	ld.u64 	%rd112, [%rd142+16];
	st.local.v2.u64 	[%rd99], {%rd112, %rd5};
	st.local.v2.u64 	[%rd99+16], {%rd10, %rd11};
	{ // callseq 40, 0
	.param .b64 param0;
	st.param.b64 	[param0], %rd101;
	.param .b64 param1;
	st.param.b64 	[param1], %rd98;
	.param .b32 retval0;
	call.uni (retval0), 
	vprintf, 
	(
	param0, 
	param1
	);
	ld.param.b32 	%r25, [retval0];
	} // callseq 40
	add.s64 	%rd144, %rd144, 4;
	st.u64 	[%rd142+24], %rd144;
	ld.u64 	%rd113, [%rd139+16000];
	add.s64 	%rd114, %rd113, 1;
	st.u64 	[%rd139+16000], %rd114;
	add.s64 	%rd115, %rd140, 40;
	st.u64 	[%rd142+8024], %rd115;
	ld.global.u64 	%rd116, [%rd141+8];
	st.u64 	[%rd142+16040], %rd116;
	ld.u64 	%rd117, [%rd142+24];
	st.local.v2.u64 	[%rd99], {%rd117, %rd5};
	st.local.v2.u64 	[%rd99+16], {%rd10, %rd11};
	{ // callseq 41, 0
	.param .b64 param0;
	st.param.b64 	[param0], %rd101;
	.param .b64 param1;
	st.param.b64 	[param1], %rd98;
	.param .b32 retval0;
	call.uni (retval0), 
	vprintf, 
	(
	param0, 
	param1
	);
	ld.param.b32 	%r27, [retval0];
	} // callseq 41
	add.s64 	%rd142, %rd142, 32;
	add.s64 	%rd141, %rd141, 32;
	add.s64 	%rd140, %rd140, 160;
	and.b64  	%rd118, %rd11, -4;
	sub.s64 	%rd119, %rd144, %rd118;
	setp.ne.s64 	%p9, %rd119, 0;
	@%p9 bra 	$L__BB1_12;
$L__BB1_13:
	and.b64  	%rd146, %rd11, 3;
	setp.eq.s64 	%p10, %rd146, 0;
	@%p10 bra 	$L__BB1_16;
	ld.param.u64 	%rd138, [_Z22vertex_dictionary_initP12vertex_blockP18adjacency_sentinelmP16graph_propertiesmPm_param_1];
	shl.b64 	%rd120, %rd144, 3;
	add.s64 	%rd150, %rd1, %rd120;
	mad.lo.s64 	%rd149, %rd144, 40, %rd138;
	add.s64 	%rd148, %rd144, 1;
	shl.b64 	%rd121, %rd145, 3;
	add.s64 	%rd147, %rd139, %rd121;
$L__BB1_15:
	.pragma "nounroll";
	st.u64 	[%rd147], %rd148;
	ld.u64 	%rd122, [%rd139+16000];
	add.s64 	%rd123, %rd122, 1;
	st.u64 	[%rd139+16000], %rd123;
	st.u64 	[%rd147+8000], %rd149;
	ld.global.u64 	%rd124, [%rd150];
	st.u64 	[%rd147+16016], %rd124;
	ld.u64 	%rd125, [%rd147];
	add.u64 	%rd126, %SP, 32;
	add.u64 	%rd127, %SPL, 32;
	st.local.v2.u64 	[%rd127], {%rd125, %rd5};
	st.local.v2.u64 	[%rd127+16], {%rd10, %rd11};
	mov.u64 	%rd128, $str$14;
	cvta.global.u64 	%rd129, %rd128;
	{ // callseq 42, 0
	.param .b64 param0;
	st.param.b64 	[param0], %rd129;
	.param .b64 param1;
	st.param.b64 	[param1], %rd126;
	.param .b32 retval0;
	call.uni (retval0), 
	vprintf, 
	(
	param0, 
	param1
	);
	ld.param.b32 	%r29, [retval0];
	} // callseq 42
	add.s64 	%rd150, %rd150, 8;
	add.s64 	%rd149, %rd149, 40;
	add.s64 	%rd148, %rd148, 1;
	add.s64 	%rd147, %rd147, 8;
	add.s64 	%rd146, %rd146, -1;
	setp.ne.s64 	%p11, %rd146, 0;
	@%p11 bra 	$L__BB1_15;
$L__BB1_16:
	add.s64 	%rd130, %rd42, -1;
	setp.le.u64 	%p12, %rd130, %rd5;
	@%p12 bra 	$L__BB1_18;
	mul.lo.s64 	%rd133, %rd5, 32016;
	add.s64 	%rd134, %rd40, %rd133;
	add.s64 	%rd135, %rd134, 32016;
	add.s64 	%rd136, %rd2, %rd133;
	st.global.u64 	[%rd136+16008], %rd135;
	bra.uni 	$L__BB1_19;
$L__BB1_18:
	mad.lo.s64 	%rd131, %rd5, 32016, %rd2;
	mov.b64 	%rd132, 0;
	st.global.u64 	[%rd131+16008], %rd132;
$L__BB1_19:
	ret;

}
	// .globl	_Z19adjacency_list_initP10edge_blockPmP16graph_propertiesS1_S1_mmm
.visible .entry _Z19adjacency_list_initP10edge_blockPmP16graph_propertiesS1_S1_mmm(
	.param .u64 .ptr .align 1 _Z19adjacency_list_initP10edge_blockPmP16graph_propertiesS1_S1_mmm_param_0,
	.param .u64 .ptr .align 1 _Z19adjacency_list_initP10edge_blockPmP16graph_propertiesS1_S1_mmm_param_1,
	.param .u64 .ptr .align 1 _Z19adjacency_list_initP10edge_blockPmP16graph_propertiesS1_S1_mmm_param_2,
	.param .u64 .ptr .align 1 _Z19adjacency_list_initP10edge_blockPmP16graph_propertiesS1_S1_mmm_param_3,
	.param .u64 .ptr .align 1 _Z19adjacency_list_initP10edge_blockPmP16graph_propertiesS1_S1_mmm_param_4,
	.param .u64 _Z19adjacency_list_initP10edge_blockPmP16graph_propertiesS1_S1_mmm_param_5,
	.param .u64 _Z19adjacency_list_initP10edge_blockPmP16graph_propertiesS1_S1_mmm_param_6,
	.param .u64 _Z19adjacency_list_initP10edge_blockPmP16graph_propertiesS1_S1_mmm_param_7
)
{
	.local .align 16 .b8 	__local_depot2[864];
	.reg .b64 	%SP;
	.reg .b64 	%SPL;
	.reg .pred 	%p<58>;
	.reg .b32 	%r<63>;
	.reg .b64 	%rd<451>;

	mov.u64 	%SPL, __local_depot2;
	cvta.local.u64 	%SP, %SPL;
	ld.param.u64 	%rd143, [_Z19adjacency_list_initP10edge_blockPmP16graph_propertiesS1_S1_mmm_param_3];
	ld.param.u64 	%rd144, [_Z19adjacency_list_initP10edge_blockPmP16graph_propertiesS1_S1_mmm_param_4];
	ld.param.u64 	%rd145, [_Z19adjacency_list_initP10edge_blockPmP16graph_propertiesS1_S1_mmm_param_6];
	ld.param.u64 	%rd142, [_Z19adjacency_list_initP10edge_blockPmP16graph_propertiesS1_S1_mmm_param_7];
	cvta.to.global.u64 	%rd1, %rd144;
	cvta.to.global.u64 	%rd2, %rd143;
	add.u64 	%rd3, %SPL, 0;
	add.u64 	%rd4, %SPL, 32;
	add.u64 	%rd148, %SP, 832;
	add.u64 	%rd5, %SPL, 832;
	mov.u32 	%r2, %ctaid.x;
	mov.u32 	%r3, %ntid.x;
	mov.u32 	%r1, %tid.x;
	mad.lo.s32 	%r4, %r2, %r3, %r1;
	cvt.u64.u32 	%rd6, %r4;
	bar.sync 	0;
	setp.le.u64 	%p1, %rd145, %rd6;
	@%p1 bra 	$L__BB2_95;
	add.s64 	%rd7, %rd6, 1;
	ld.global.u64 	%rd399, [d_v_d_sentinel+32];
$L__BB2_2:
	mov.b64 	%rd400, 0;
$L__BB2_3:
	shl.b64 	%rd150, %rd400, 3;
	add.s64 	%rd11, %rd399, %rd150;
	ld.u64 	%rd151, [%rd11];
	setp.eq.s64 	%p2, %rd151, %rd7;
	mov.u64 	%rd401, %rd400;
	@%p2 bra 	$L__BB2_13;
	add.s64 	%rd401, %rd400, 1;
	ld.u64 	%rd152, [%rd11+8];
	setp.eq.s64 	%p3, %rd152, %rd7;
	@%p3 bra 	$L__BB2_13;
	add.s64 	%rd401, %rd400, 2;
	ld.u64 	%rd153, [%rd11+16];
	setp.eq.s64 	%p4, %rd153, %rd7;
	@%p4 bra 	$L__BB2_13;
	add.s64 	%rd401, %rd400, 3;
	ld.u64 	%rd154, [%rd11+24];
	setp.eq.s64 	%p5, %rd154, %rd7;
	@%p5 bra 	$L__BB2_13;
	add.s64 	%rd401, %rd400, 4;
	ld.u64 	%rd155, [%rd11+32];
	setp.eq.s64 	%p6, %rd155, %rd7;
	@%p6 bra 	$L__BB2_13;
	add.s64 	%rd401, %rd400, 5;
	ld.u64 	%rd156, [%rd11+40];
	setp.eq.s64 	%p7, %rd156, %rd7;
	@%p7 bra 	$L__BB2_13;
	add.s64 	%rd401, %rd400, 6;
	ld.u64 	%rd157, [%rd11+48];
	setp.eq.s64 	%p8, %rd157, %rd7;
	@%p8 bra 	$L__BB2_13;
	add.s64 	%rd401, %rd400, 7;
	ld.u64 	%rd158, [%rd11+56];
	setp.eq.s64 	%p9, %rd158, %rd7;
	@%p9 bra 	$L__BB2_13;
	add.s64 	%rd400, %rd400, 8;
	setp.ne.s64 	%p10, %rd400, 1000;
	@%p10 bra 	$L__BB2_3;
	ld.u64 	%rd399, [%rd399+16008];
	bra.uni 	$L__BB2_2;
$L__BB2_13:
	st.local.u64 	[%rd5], %rd401;
	mov.u64 	%rd159, $str$15;
	cvta.global.u64 	%rd160, %rd159;
	{ // callseq 43, 0
	.param .b64 param0;
	st.param.b64 	[param0], %rd160;
	.param .b64 param1;
	st.param.b64 	[param1], %rd148;
	.param .b32 retval0;
	call.uni (retval0), 
	vprintf, 
	(
	param0, 
	param1
	);
	ld.param.b32 	%r5, [retval0];
	} // callseq 43
	shl.b64 	%rd162, %rd401, 3;
	add.s64 	%rd22, %rd399, %rd162;
	ld.u64 	%rd163, [%rd22];
	ld.u64 	%rd164, [%rd22+8000];
	ld.u64 	%rd165, [%rd22+16016];
	st.local.v2.u64 	[%rd5], {%rd6, %rd163};
	st.local.v2.u64 	[%rd5+16], {%rd164, %rd165};
	mov.u64 	%rd166, $str$16;
	cvta.global.u64 	%rd167, %rd166;
	{ // callseq 44, 0
	.param .b64 param0;
	st.param.b64 	[param0], %rd167;
	.param .b64 param1;
	st.param.b64 	[param1], %rd148;
	.param .b32 retval0;
	call.uni (retval0), 
	vprintf, 
	(
	param0, 
	param1
	);
	ld.param.b32 	%r7, [retval0];
	} // callseq 44
	ld.u64 	%rd23, [%rd22+16016];
$L__BB2_14:
	atom.relaxed.global.cas.b32 	%r9, [lockvar], 0, 1;
	setp.ne.s32 	%p11, %r9, 0;
	@%p11 bra 	$L__BB2_14;
	setp.eq.s64 	%p12, %rd23, 0;
	@%p12 bra 	$L__BB2_47;
	setp.lt.u64 	%p13, %rd23, 4;
	mov.b64 	%rd408, 0;
	@%p13 bra 	$L__BB2_39;
	and.b64  	%rd408, %rd23, -4;
	add.s64 	%rd402, %rd4, 16;
	mov.u64 	%rd403, %rd408;
$L__BB2_18:
	ld.global.u64 	%rd28, [d_e_queue];
	setp.ne.s64 	%p14, %rd28, -1;
	@%p14 bra 	$L__BB2_20;
	ld.global.u64 	%rd190, [d_e_queue+8];
	mov.b64 	%rd191, -1;
	st.local.u64 	[%rd3], %rd191;
	st.local.u64 	[%rd3+8], %rd190;
	mov.u64 	%rd192, $str$6;
	cvta.global.u64 	%rd193, %rd192;
	add.u64 	%rd194, %SP, 0;
	{ // callseq 46, 0
	.param .b64 param0;
	st.param.b64 	[param0], %rd193;
	.param .b64 param1;
	st.param.b64 	[param1], %rd194;
	.param .b32 retval0;
	call.uni (retval0), 
	vprintf, 
	(
	param0, 
	param1
	);
	ld.param.b32 	%r12, [retval0];
	} // callseq 46
	mov.b64 	%rd404, 0;
	bra.uni 	$L__BB2_23;
$L__BB2_20:
	shl.b64 	%rd169, %rd28, 3;
	mov.u64 	%rd170, d_e_queue;
	add.s64 	%rd171, %rd170, %rd169;
	ld.global.u64 	%rd404, [%rd171+24];
	mov.b64 	%rd172, 0;
	st.global.u64 	[%rd171+24], %rd172;
	ld.global.u64 	%rd173, [d_e_queue+16];
	add.s64 	%rd174, %rd173, -1;
	st.global.u64 	[d_e_queue+16], %rd174;
	ld.global.u64 	%rd175, [d_e_queue];
	ld.global.u64 	%rd176, [d_e_queue+8];
	st.local.u64 	[%rd3], %rd404;
	st.local.u64 	[%rd3+8], %rd175;
	st.local.u64 	[%rd3+16], %rd176;
	mov.u64 	%rd177, $str$7;
	cvta.global.u64 	%rd178, %rd177;
	add.u64 	%rd179, %SP, 0;
	{ // callseq 45, 0
	.param .b64 param0;
	st.param.b64 	[param0], %rd178;
	.param .b64 param1;
	st.param.b64 	[param1], %rd179;
	.param .b32 retval0;
	call.uni (retval0), 
	vprintf, 
	(
	param0, 
	param1
	);
	ld.param.b32 	%r10, [retval0];
	} // callseq 45
	ld.global.u64 	%rd30, [d_e_queue];
	ld.global.u64 	%rd180, [d_e_queue+8];
	setp.ne.s64 	%p15, %rd30, %rd180;
	@%p15 bra 	$L__BB2_22;
	mov.b64 	%rd188, -1;
	st.global.u64 	[d_e_queue], %rd188;
	st.global.u64 	[d_e_queue+8], %rd188;
	bra.uni 	$L__BB2_23;
$L__BB2_22:
	add.s64 	%rd181, %rd30, 1;
	mul.hi.s64 	%rd182, %rd181, 1007438183012190979;
	shr.u64 	%rd183, %rd182, 63;
	shr.s64 	%rd184, %rd182, 13;
	add.s64 	%rd185, %rd184, %rd183;
	mul.lo.s64 	%rd186, %rd185, 150000;
	sub.s64 	%rd187, %rd181, %rd186;
	st.global.u64 	[d_e_queue], %rd187;
$L__BB2_23:
	st.local.u64 	[%rd402+-16], %rd404;
	st.local.u64 	[%rd5], %rd6;
	mov.u64 	%rd195, $str$17;
	cvta.global.u64 	%rd196, %rd195;
	add.u64 	%rd197, %SP, 832;
	{ // callseq 47, 0
	.param .b64 param0;
	st.param.b64 	[param0], %rd196;
	.param .b64 param1;
	st.param.b64 	[param1], %rd197;
	.param .b32 retval0;
	call.uni (retval0), 
	vprintf, 
	(
	param0, 
	param1
	);
	ld.param.b32 	%r14, [retval0];
	} // callseq 47
	ld.global.u64 	%rd32, [d_e_queue];
	setp.eq.s64 	%p16, %rd32, -1;
	@%p16 bra 	$L__BB2_27;
	shl.b64 	%rd198, %rd32, 3;
	mov.u64 	%rd199, d_e_queue;
	add.s64 	%rd200, %rd199, %rd198;
	ld.global.u64 	%rd405, [%rd200+24];
	mov.b64 	%rd201, 0;
	st.global.u64 	[%rd200+24], %rd201;
	ld.global.u64 	%rd202, [d_e_queue+16];
	add.s64 	%rd203, %rd202, -1;
	st.global.u64 	[d_e_queue+16], %rd203;
	ld.global.u64 	%rd204, [d_e_queue];
	ld.global.u64 	%rd205, [d_e_queue+8];
	st.local.u64 	[%rd3], %rd405;
	st.local.u64 	[%rd3+8], %rd204;
	st.local.u64 	[%rd3+16], %rd205;
	mov.u64 	%rd206, $str$7;
	cvta.global.u64 	%rd207, %rd206;
	add.u64 	%rd208, %SP, 0;
	{ // callseq 48, 0
	.param .b64 param0;
	st.param.b64 	[param0], %rd207;
	.param .b64 param1;
	st.param.b64 	[param1], %rd208;
	.param .b32 retval0;
	call.uni (retval0), 
	vprintf, 
	(
	param0, 
	param1
	);
	ld.param.b32 	%r16, [retval0];
	} // callseq 48
	ld.global.u64 	%rd34, [d_e_queue];
	ld.global.u64 	%rd209, [d_e_queue+8];
	setp.eq.s64 	%p17, %rd34, %rd209;
	@%p17 bra 	$L__BB2_26;
	add.s64 	%rd210, %rd34, 1;
	mul.hi.s64 	%rd211, %rd210, 1007438183012190979;
	shr.u64 	%rd212, %rd211, 63;
	shr.s64 	%rd213, %rd211, 13;
	add.s64 	%rd214, %rd213, %rd212;
	mul.lo.s64 	%rd215, %rd214, 150000;
	sub.s64 	%rd216, %rd210, %rd215;
	st.global.u64 	[d_e_queue], %rd216;
	bra.uni 	$L__BB2_28;
$L__BB2_26:
	mov.b64 	%rd217, -1;
	st.global.u64 	[d_e_queue], %rd217;
	st.global.u64 	[d_e_queue+8], %rd217;
	bra.uni 	$L__BB2_28;
$L__BB2_27:
	ld.global.u64 	%rd219, [d_e_queue+8];
	mov.b64 	%rd220, -1;
	st.local.u64 	[%rd3], %rd220;
	st.local.u64 	[%rd3+8], %rd219;
	mov.u64 	%rd221, $str$6;
	cvta.global.u64 	%rd222, %rd221;
	add.u64 	%rd223, %SP, 0;
	{ // callseq 49, 0
	.param .b64 param0;
	st.param.b64 	[param0], %rd222;
	.param .b64 param1;
	st.param.b64 	[param1], %rd223;
	.param .b32 retval0;
	call.uni (retval0), 
	vprintf, 
	(
	param0, 
	param1
	);
	ld.param.b32 	%r18, [retval0];
	} // callseq 49
	mov.b64 	%rd405, 0;
$L__BB2_28:
	st.local.u64 	[%rd402+-8], %rd405;
	st.local.u64 	[%rd5], %rd6;
	mov.u64 	%rd224, $str$17;
	cvta.global.u64 	%rd225, %rd224;
	add.u64 	%rd226, %SP, 832;
	{ // callseq 50, 0
	.param .b64 param0;
	st.param.b64 	[param0], %rd225;
	.param .b64 param1;
	st.param.b64 	[param1], %rd226;
	.param .b32 retval0;
	call.uni (retval0), 
	vprintf, 
	(
	param0, 
	param1
	);
	ld.param.b32 	%r20, [retval0];
	} // callseq 50
	ld.global.u64 	%rd36, [d_e_queue];
	setp.eq.s64 	%p18, %rd36, -1;
	@%p18 bra 	$L__BB2_32;
	shl.b64 	%rd227, %rd36, 3;
	mov.u64 	%rd228, d_e_queue;
	add.s64 	%rd229, %rd228, %rd227;
	ld.global.u64 	%rd406, [%rd229+24];
	mov.b64 	%rd230, 0;
	st.global.u64 	[%rd229+24], %rd230;
	ld.global.u64 	%rd231, [d_e_queue+16];
	add.s64 	%rd232, %rd231, -1;
	st.global.u64 	[d_e_queue+16], %rd232;
	ld.global.u64 	%rd233, [d_e_queue];
	ld.global.u64 	%rd234, [d_e_queue+8];
	st.local.u64 	[%rd3], %rd406;
	st.local.u64 	[%rd3+8], %rd233;
	st.local.u64 	[%rd3+16], %rd234;
	mov.u64 	%rd235, $str$7;
	cvta.global.u64 	%rd236, %rd235;
	add.u64 	%rd237, %SP, 0;
	{ // callseq 51, 0
	.param .b64 param0;
	st.param.b64 	[param0], %rd236;
	.param .b64 param1;
	st.param.b64 	[param1], %rd237;
	.param .b32 retval0;
	call.uni (retval0), 
	vprintf, 
	(
	param0, 
	param1
	);
	ld.param.b32 	%r22, [retval0];
	} // callseq 51
	ld.global.u64 	%rd38, [d_e_queue];
	ld.global.u64 	%rd238, [d_e_queue+8];
	setp.eq.s64 	%p19, %rd38, %rd238;
	@%p19 bra 	$L__BB2_31;
	add.s64 	%rd239, %rd38, 1;
	mul.hi.s64 	%rd240, %rd239, 1007438183012190979;
	shr.u64 	%rd241, %rd240, 63;
	shr.s64 	%rd242, %rd240, 13;
	add.s64 	%rd243, %rd242, %rd241;
	mul.lo.s64 	%rd244, %rd243, 150000;
	sub.s64 	%rd245, %rd239, %rd244;
	st.global.u64 	[d_e_queue], %rd245;
	bra.uni 	$L__BB2_33;
$L__BB2_31:
	mov.b64 	%rd246, -1;
	st.global.u64 	[d_e_queue], %rd246;
	st.global.u64 	[d_e_queue+8], %rd246;
	bra.uni 	$L__BB2_33;
$L__BB2_32:
	ld.global.u64 	%rd248, [d_e_queue+8];
	mov.b64 	%rd249, -1;
	st.local.u64 	[%rd3], %rd249;
	st.local.u64 	[%rd3+8], %rd248;
	mov.u64 	%rd250, $str$6;
	cvta.global.u64 	%rd251, %rd250;
	add.u64 	%rd252, %SP, 0;
	{ // callseq 52, 0
	.param .b64 param0;
	st.param.b64 	[param0], %rd251;
	.param .b64 param1;
	st.param.b64 	[param1], %rd252;
	.param .b32 retval0;
	call.uni (retval0), 
	vprintf, 
	(
	param0, 
	param1
	);
	ld.param.b32 	%r24, [retval0];
	} // callseq 52
	mov.b64 	%rd406, 0;
$L__BB2_33:
	st.local.u64 	[%rd402], %rd406;
	st.local.u64 	[%rd5], %rd6;
	mov.u64 	%rd253, $str$17;
	cvta.global.u64 	%rd254, %rd253;
	add.u64 	%rd255, %SP, 832;
	{ // callseq 53, 0
	.param .b64 param0;
	st.param.b64 	[param0], %rd254;
	.param .b64 param1;
	st.param.b64 	[param1], %rd255;
	.param .b32 retval0;
	call.uni (retval0), 
	vprintf, 
	(
	param0, 
	param1
	);
	ld.param.b32 	%r26, [retval0];
	} // callseq 53
	ld.global.u64 	%rd40, [d_e_queue];
	setp.eq.s64 	%p20, %rd40, -1;
	@%p20 bra 	$L__BB2_37;
	shl.b64 	%rd256, %rd40, 3;
	mov.u64 	%rd257, d_e_queue;
	add.s64 	%rd258, %rd257, %rd256;
	ld.global.u64 	%rd407, [%rd258+24];
	mov.b64 	%rd259, 0;
	st.global.u64 	[%rd258+24], %rd259;
	ld.global.u64 	%rd260, [d_e_queue+16];
	add.s64 	%rd261, %rd260, -1;
	st.global.u64 	[d_e_queue+16], %rd261;
	ld.global.u64 	%rd262, [d_e_queue];
	ld.global.u64 	%rd263, [d_e_queue+8];
	st.local.u64 	[%rd3], %rd407;
	st.local.u64 	[%rd3+8], %rd262;
	st.local.u64 	[%rd3+16], %rd263;
	mov.u64 	%rd264, $str$7;
	cvta.global.u64 	%rd265, %rd264;
	add.u64 	%rd266, %SP, 0;
	{ // callseq 54, 0
	.param .b64 param0;
	st.param.b64 	[param0], %rd265;
	.param .b64 param1;
	st.param.b64 	[param1], %rd266;
	.param .b32 retval0;
	call.uni (retval0), 
	vprintf, 
	(
	param0, 
	param1
	);
	ld.param.b32 	%r28, [retval0];
	} // callseq 54
	ld.global.u64 	%rd42, [d_e_queue];
	ld.global.u64 	%rd267, [d_e_queue+8];
	setp.eq.s64 	%p21, %rd42, %rd267;
	@%p21 bra 	$L__BB2_36;
	add.s64 	%rd268, %rd42, 1;
	mul.hi.s64 	%rd269, %rd268, 1007438183012190979;
	shr.u64 	%rd270, %rd269, 63;
	shr.s64 	%rd271, %rd269, 13;
	add.s64 	%rd272, %rd271, %rd270;
	mul.lo.s64 	%rd273, %rd272, 150000;
	sub.s64 	%rd274, %rd268, %rd273;
	st.global.u64 	[d_e_queue], %rd274;
	bra.uni 	$L__BB2_38;
$L__BB2_36:
	mov.b64 	%rd275, -1;
	st.global.u64 	[d_e_queue], %rd275;
	st.global.u64 	[d_e_queue+8], %rd275;
	bra.uni 	$L__BB2_38;
$L__BB2_37:
	ld.global.u64 	%rd277, [d_e_queue+8];
	mov.b64 	%rd278, -1;
	st.local.u64 	[%rd3], %rd278;
	st.local.u64 	[%rd3+8], %rd277;
	mov.u64 	%rd279, $str$6;
	cvta.global.u64 	%rd280, %rd279;
	add.u64 	%rd281, %SP, 0;
	{ // callseq 55, 0
	.param .b64 param0;
	st.param.b64 	[param0], %rd280;
	.param .b64 param1;
	st.param.b64 	[param1], %rd281;
	.param .b32 retval0;
	call.uni (retval0), 
	vprintf, 
	(
	param0, 
	param1
	);
	ld.param.b32 	%r30, [retval0];
	} // callseq 55
	mov.b64 	%rd407, 0;
$L__BB2_38:
	st.local.u64 	[%rd402+8], %rd407;
	st.local.u64 	[%rd5], %rd6;
	mov.u64 	%rd282, $str$17;
	cvta.global.u64 	%rd283, %rd282;
	add.u64 	%rd284, %SP, 832;
	{ // callseq 56, 0
	.param .b64 param0;
	st.param.b64 	[param0], %rd283;
	.param .b64 param1;
	st.param.b64 	[param1], %rd284;
	.param .b32 retval0;
	call.uni (retval0), 
	vprintf, 
	(
	param0, 
	param1
	);
	ld.param.b32 	%r32, [retval0];
	} // callseq 56
	add.s64 	%rd403, %rd403, -4;
	add.s64 	%rd402, %rd402, 32;
	setp.ne.s64 	%p22, %rd403, 0;
	@%p22 bra 	$L__BB2_18;
$L__BB2_39:
	and.b64  	%rd409, %rd23, 3;
	setp.eq.s64 	%p23, %rd409, 0;
	@%p23 bra 	$L__BB2_47;
	shl.b64 	%rd285, %rd408, 3;
	add.s64 	%rd410, %rd4, %rd285;
$L__BB2_41:
	.pragma "nounroll";
	ld.global.u64 	%rd51, [d_e_queue];
	setp.eq.s64 	%p24, %rd51, -1;
	@%p24 bra 	$L__BB2_45;
	shl.b64 	%rd286, %rd51, 3;
	mov.u64 	%rd287, d_e_queue;
	add.s64 	%rd288, %rd287, %rd286;
	ld.global.u64 	%rd411, [%rd288+24];
	mov.b64 	%rd289, 0;
	st.global.u64 	[%rd288+24], %rd289;
	ld.global.u64 	%rd290, [d_e_queue+16];
	add.s64 	%rd291, %rd290, -1;
	st.global.u64 	[d_e_queue+16], %rd291;
	ld.global.u64 	%rd292, [d_e_queue];
	ld.global.u64 	%rd293, [d_e_queue+8];
	st.local.u64 	[%rd3], %rd411;
	st.local.u64 	[%rd3+8], %rd292;
	st.local.u64 	[%rd3+16], %rd293;
	mov.u64 	%rd294, $str$7;
	cvta.global.u64 	%rd295, %rd294;
	add.u64 	%rd296, %SP, 0;
	{ // callseq 57, 0
	.param .b64 param0;
	st.param.b64 	[param0], %rd295;
	.param .b64 param1;
	st.param.b64 	[param1], %rd296;
	.param .b32 retval0;
	call.uni (retval0), 
	vprintf, 
	(
	param0, 
	param1
	);
	ld.param.b32 	%r34, [retval0];
	} // callseq 57
	ld.global.u64 	%rd53, [d_e_queue];
	ld.global.u64 	%rd297, [d_e_queue+8];
	setp.eq.s64 	%p25, %rd53, %rd297;
	@%p25 bra 	$L__BB2_44;
	add.s64 	%rd298, %rd53, 1;
	mul.hi.s64 	%rd299, %rd298, 1007438183012190979;
	shr.u64 	%rd300, %rd299, 63;
	shr.s64 	%rd301, %rd299, 13;
	add.s64 	%rd302, %rd301, %rd300;
	mul.lo.s64 	%rd303, %rd302, 150000;
	sub.s64 	%rd304, %rd298, %rd303;
	st.global.u64 	[d_e_queue], %rd304;
	bra.uni 	$L__BB2_46;
$L__BB2_44:
	mov.b64 	%rd305, -1;
	st.global.u64 	[d_e_queue], %rd305;
	st.global.u64 	[d_e_queue+8], %rd305;
	bra.uni 	$L__BB2_46;
$L__BB2_45:
	ld.global.u64 	%rd307, [d_e_queue+8];
	mov.b64 	%rd308, -1;
	st.local.u64 	[%rd3], %rd308;
	st.local.u64 	[%rd3+8], %rd307;
	mov.u64 	%rd309, $str$6;
	cvta.global.u64 	%rd310, %rd309;
	add.u64 	%rd311, %SP, 0;
	{ // callseq 58, 0
	.param .b64 param0;
	st.param.b64 	[param0], %rd310;
	.param .b64 param1;
	st.param.b64 	[param1], %rd311;
	.param .b32 retval0;
	call.uni (retval0), 
	vprintf, 
	(
	param0, 
	param1
	);
	ld.param.b32 	%r36, [retval0];
	} // callseq 58
	mov.b64 	%rd411, 0;
$L__BB2_46:
	st.local.u64 	[%rd410], %rd411;
	st.local.u64 	[%rd5], %rd6;
	mov.u64 	%rd312, $str$17;
	cvta.global.u64 	%rd313, %rd312;
	add.u64 	%rd314, %SP, 832;
	{ // callseq 59, 0
	.param .b64 param0;
	st.param.b64 	[param0], %rd313;
	.param .b64 param1;
	st.param.b64 	[param1], %rd314;
	.param .b32 retval0;
	call.uni (retval0), 
	vprintf, 
	(
	param0, 
	param1
	);
	ld.param.b32 	%r38, [retval0];
	} // callseq 59
	add.s64 	%rd410, %rd410, 8;
	add.s64 	%rd409, %rd409, -1;
	setp.ne.s64 	%p26, %rd409, 0;
	@%p26 bra 	$L__BB2_41;
$L__BB2_47:
	mov.b32 	%r40, 0;
	st.global.u32 	[lockvar], %r40;
	setp.ne.s32 	%p27, %r1, 0;
	@%p27 bra 	$L__BB2_49;
	mov.u64 	%rd315, $str$18;
	cvta.global.u64 	%rd316, %rd315;
	{ // callseq 60, 0
	.param .b64 param0;
	st.param.b64 	[param0], %rd316;
	.param .b64 param1;
	st.param.b64 	[param1], 0;
	.param .b32 retval0;
	call.uni (retval0), 
	vprintf, 
	(
	param0, 
	param1
	);
	ld.param.b32 	%r41, [retval0];
	} // callseq 60
$L__BB2_49:
	setp.eq.s64 	%p28, %rd23, 0;
	@%p28 bra 	$L__BB2_56;
	setp.lt.u64 	%p29, %rd23, 4;
	mov.b64 	%rd417, 0;
	@%p29 bra 	$L__BB2_53;
	add.s64 	%rd412, %rd4, 16;
	mov.b64 	%rd413, 0;
	mov.u64 	%rd320, $str$19;
$L__BB2_52:
	ld.local.u64 	%rd319, [%rd412+-16];
	st.local.v2.u64 	[%rd5], {%rd6, %rd413};
	st.local.u64 	[%rd5+16], %rd319;
	cvta.global.u64 	%rd321, %rd320;
	add.u64 	%rd322, %SP, 832;
	{ // callseq 61, 0
	.param .b64 param0;
	st.param.b64 	[param0], %rd321;
	.param .b64 param1;
	st.param.b64 	[param1], %rd322;
	.param .b32 retval0;
	call.uni (retval0), 
	vprintf, 
	(
	param0, 
	param1
	);
	ld.param.b32 	%r43, [retval0];
	} // callseq 61
	ld.local.u64 	%rd323, [%rd412+-8];
	add.s64 	%rd324, %rd413, 1;
	st.local.v2.u64 	[%rd5], {%rd6, %rd324};
	st.local.u64 	[%rd5+16], %rd323;
	{ // callseq 62, 0
	.param .b64 param0;
	st.param.b64 	[param0], %rd321;
	.param .b64 param1;
	st.param.b64 	[param1], %rd322;
	.param .b32 retval0;
	call.uni (retval0), 
	vprintf, 
	(
	param0, 
	param1
	);
	ld.param.b32 	%r45, [retval0];
	} // callseq 62
	ld.local.u64 	%rd325, [%rd412];
	add.s64 	%rd326, %rd413, 2;
	st.local.v2.u64 	[%rd5], {%rd6, %rd326};
	st.local.u64 	[%rd5+16], %rd325;
	{ // callseq 63, 0
	.param .b64 param0;
	st.param.b64 	[param0], %rd321;
	.param .b64 param1;
	st.param.b64 	[param1], %rd322;
	.param .b32 retval0;
	call.uni (retval0), 
	vprintf, 
	(
	param0, 
	param1
	);
	ld.param.b32 	%r47, [retval0];
	} // callseq 63
	ld.local.u64 	%rd327, [%rd412+8];
	add.s64 	%rd328, %rd413, 3;
	st.local.v2.u64 	[%rd5], {%rd6, %rd328};
	st.local.u64 	[%rd5+16], %rd327;
	{ // callseq 64, 0
	.param .b64 param0;
	st.param.b64 	[param0], %rd321;
	.param .b64 param1;
	st.param.b64 	[param1], %rd322;
	.param .b32 retval0;
	call.uni (retval0), 
	vprintf, 
	(
	param0, 
	param1
	);
	ld.param.b32 	%r49, [retval0];
	} // callseq 64
	add.s64 	%rd412, %rd412, 32;
	add.s64 	%rd413, %rd413, 4;
	and.b64  	%rd417, %rd23, -4;
	setp.ne.s64 	%p30, %rd413, %rd417;
	@%p30 bra 	$L__BB2_52;
$L__BB2_53:
	and.b64  	%rd415, %rd23, 3;
	setp.eq.s64 	%p31, %rd415, 0;
	@%p31 bra 	$L__BB2_56;
	shl.b64 	%rd329, %rd417, 3;
	add.s64 	%rd416, %rd4, %rd329;
	mov.u64 	%rd331, $str$19;
$L__BB2_55:
	.pragma "nounroll";
	ld.local.u64 	%rd330, [%rd416];
	st.local.v2.u64 	[%rd5], {%rd6, %rd417};
	st.local.u64 	[%rd5+16], %rd330;
	cvta.global.u64 	%rd332, %rd331;
	add.u64 	%rd333, %SP, 832;
	{ // callseq 65, 0
	.param .b64 param0;
	st.param.b64 	[param0], %rd332;
	.param .b64 param1;
	st.param.b64 	[param1], %rd333;
	.param .b32 retval0;
	call.uni (retval0), 
	vprintf, 
	(
	param0, 
	param1
	);
	ld.param.b32 	%r51, [retval0];
	} // callseq 65
	add.s64 	%rd417, %rd417, 1;
	add.s64 	%rd416, %rd416, 8;
	add.s64 	%rd415, %rd415, -1;
	setp.ne.s64 	%p32, %rd415, 0;
	@%p32 bra 	$L__BB2_55;
$L__BB2_56:
	setp.eq.s64 	%p33, %rd23, 0;
	ld.u64 	%rd72, [%rd22+8000];
	@%p33 bra 	$L__BB2_95;
	and.b64  	%rd424, %rd23, 3;
	setp.lt.u64 	%p34, %rd23, 4;
	mov.b64 	%rd422, 0;
	mov.u64 	%rd421, %rd422;
	@%p34 bra 	$L__BB2_68;
	and.b64  	%rd422, %rd23, -4;
	add.s64 	%rd418, %rd4, 16;
	mov.b64 	%rd421, 0;
	mov.u64 	%rd419, %rd422;
$L__BB2_59:
	ld.local.u64 	%rd79, [%rd418+-16];
	setp.eq.s64 	%p35, %rd421, 0;
	@%p35 bra 	$L__BB2_61;
	st.u64 	[%rd421+8008], %rd79;
$L__BB2_61:
	ld.local.u64 	%rd80, [%rd418+-8];
	setp.eq.s64 	%p36, %rd79, 0;
	@%p36 bra 	$L__BB2_63;
	st.u64 	[%rd79+8008], %rd80;
$L__BB2_63:
	ld.local.u64 	%rd81, [%rd418];
	setp.eq.s64 	%p37, %rd80, 0;
	@%p37 bra 	$L__BB2_65;
	st.u64 	[%rd80+8008], %rd81;
$L__BB2_65:
	ld.local.u64 	%rd421, [%rd418+8];
	setp.eq.s64 	%p38, %rd81, 0;
	@%p38 bra 	$L__BB2_67;
	st.u64 	[%rd81+8008], %rd421;
$L__BB2_67:
	add.s64 	%rd419, %rd419, -4;
	add.s64 	%rd418, %rd418, 32;
	setp.ne.s64 	%p39, %rd419, 0;
	@%p39 bra 	$L__BB2_59;
$L__BB2_68:
	setp.eq.s64 	%p40, %rd424, 0;
	@%p40 bra 	$L__BB2_73;
	shl.b64 	%rd338, %rd422, 3;
	add.s64 	%rd425, %rd4, %rd338;
	mov.u64 	%rd426, %rd421;
$L__BB2_70:
	.pragma "nounroll";
	ld.local.u64 	%rd421, [%rd425];
	setp.eq.s64 	%p41, %rd426, 0;
	@%p41 bra 	$L__BB2_72;
	st.u64 	[%rd426+8008], %rd421;
$L__BB2_72:
	add.s64 	%rd425, %rd425, 8;
	add.s64 	%rd424, %rd424, -1;
	setp.ne.s64 	%p42, %rd424, 0;
	mov.u64 	%rd426, %rd421;
	@%p42 bra 	$L__BB2_70;
$L__BB2_73:
	ld.local.u64 	%rd339, [%rd4];
	st.u64 	[%rd72+32], %rd339;
	mov.b64 	%rd340, 0;
	st.u64 	[%rd421+8008], %rd340;
	ld.u64 	%rd435, [%rd72+32];
	st.u64 	[%rd72+8], %rd340;
	setp.eq.s64 	%p43, %rd142, 0;
	@%p43 bra 	$L__BB2_95;
	and.b64  	%rd444, %rd142, 3;
	setp.lt.u64 	%p44, %rd142, 4;
	mov.b64 	%rd441, 0;
	mov.u64 	%rd436, %rd441;
	@%p44 bra 	$L__BB2_89;
	and.b64  	%rd441, %rd142, -4;
	add.s64 	%rd429, %rd2, 16;
	add.s64 	%rd428, %rd1, 16;
	mov.b64 	%rd436, 0;
	mov.u64 	%rd430, %rd441;
$L__BB2_76:
	ld.global.u64 	%rd343, [%rd429+-16];
	setp.ne.s64 	%p45, %rd343, %rd7;
	@%p45 bra 	$L__BB2_79;
	ld.global.u64 	%rd344, [%rd428+-16];
	st.local.v2.u64 	[%rd5], {%rd7, %rd344};
	mov.u64 	%rd345, $str$20;
	cvta.global.u64 	%rd346, %rd345;
	add.u64 	%rd347, %SP, 832;
	{ // callseq 66, 0
	.param .b64 param0;
	st.param.b64 	[param0], %rd346;
	.param .b64 param1;
	st.param.b64 	[param1], %rd347;
	.param .b32 retval0;
	call.uni (retval0), 
	vprintf, 
	(
	param0, 
	param1
	);
	ld.param.b32 	%r53, [retval0];
	} // callseq 66
	ld.global.u64 	%rd348, [%rd428+-16];
	shl.b64 	%rd349, %rd436, 3;
	add.s64 	%rd350, %rd435, %rd349;
	st.u64 	[%rd350], %rd348;
	ld.u64 	%rd351, [%rd72+8];
	add.s64 	%rd352, %rd351, 1;
	st.u64 	[%rd72+8], %rd352;
	add.s64 	%rd106, %rd436, 1;
	setp.lt.u64 	%p46, %rd436, 999;
	mov.u64 	%rd436, %rd106;
	@%p46 bra 	$L__BB2_79;
	ld.u64 	%rd435, [%rd435+8008];
	mov.b64 	%rd436, 0;
$L__BB2_79:
	ld.global.u64 	%rd354, [%rd429+-8];
	setp.ne.s64 	%p47, %rd354, %rd7;
	@%p47 bra 	$L__BB2_82;
	ld.global.u64 	%rd355, [%rd428+-8];
	st.local.v2.u64 	[%rd5], {%rd7, %rd355};
	mov.u64 	%rd356, $str$20;
	cvta.global.u64 	%rd357, %rd356;
	add.u64 	%rd358, %SP, 832;
	{ // callseq 67, 0
	.param .b64 param0;
	st.param.b64 	[param0], %rd357;
	.param .b64 param1;
	st.param.b64 	[param1], %rd358;
	.param .b32 retval0;
	call.uni (retval0), 
	vprintf, 
	(
	param0, 
	param1
	);
	ld.param.b32 	%r55, [retval0];
	} // callseq 67
	ld.global.u64 	%rd359, [%rd428+-8];
	shl.b64 	%rd360, %rd436, 3;
	add.s64 	%rd361, %rd435, %rd360;
	st.u64 	[%rd361], %rd359;
	ld.u64 	%rd362, [%rd72+8];
	add.s64 	%rd363, %rd362, 1;
	st.u64 	[%rd72+8], %rd363;
	add.s64 	%rd110, %rd436, 1;
	setp.lt.u64 	%p48, %rd436, 999;
	mov.u64 	%rd436, %rd110;
	@%p48 bra 	$L__BB2_82;
	ld.u64 	%rd435, [%rd435+8008];
	mov.b64 	%rd436, 0;
$L__BB2_82:
	ld.global.u64 	%rd365, [%rd429];
	setp.ne.s64 	%p49, %rd365, %rd7;
	@%p49 bra 	$L__BB2_85;
	ld.global.u64 	%rd366, [%rd428];
	st.local.v2.u64 	[%rd5], {%rd7, %rd366};
	mov.u64 	%rd367, $str$20;
	cvta.global.u64 	%rd368, %rd367;
	add.u64 	%rd369, %SP, 832;
	{ // callseq 68, 0
	.param .b64 param0;
	st.param.b64 	[param0], %rd368;
	.param .b64 param1;
	st.param.b64 	[param1], %rd369;
	.param .b32 retval0;
	call.uni (retval0), 
	vprintf, 
	(
	param0, 
	param1
	);
	ld.param.b32 	%r57, [retval0];
	} // callseq 68
	ld.global.u64 	%rd370, [%rd428];
	shl.b64 	%rd371, %rd436, 3;
	add.s64 	%rd372, %rd435, %rd371;
	st.u64 	[%rd372], %rd370;
	ld.u64 	%rd373, [%rd72+8];
	add.s64 	%rd374, %rd373, 1;
	st.u64 	[%rd72+8], %rd374;
	add.s64 	%rd114, %rd436, 1;
	setp.lt.u64 	%p50, %rd436, 999;
	mov.u64 	%rd436, %rd114;
	@%p50 bra 	$L__BB2_85;
	ld.u64 	%rd435, [%rd435+8008];
	mov.b64 	%rd436, 0;
$L__BB2_85:
	ld.global.u64 	%rd376, [%rd429+8];
	setp.ne.s64 	%p51, %rd376, %rd7;
	@%p51 bra 	$L__BB2_88;
	ld.global.u64 	%rd377, [%rd428+8];
	st.local.v2.u64 	[%rd5], {%rd7, %rd377};
	mov.u64 	%rd378, $str$20;
	cvta.global.u64 	%rd379, %rd378;
	add.u64 	%rd380, %SP, 832;
	{ // callseq 69, 0
	.param .b64 param0;
	st.param.b64 	[param0], %rd379;
	.param .b64 param1;
	st.param.b64 	[param1], %rd380;
	.param .b32 retval0;
	call.uni (retval0), 
	vprintf, 
	(
	param0, 
	param1
	);
	ld.param.b32 	%r59, [retval0];
	} // callseq 69
	ld.global.u64 	%rd381, [%rd428+8];
	shl.b64 	%rd382, %rd436, 3;
	add.s64 	%rd383, %rd435, %rd382;
	st.u64 	[%rd383], %rd381;
	ld.u64 	%rd384, [%rd72+8];
	add.s64 	%rd385, %rd384, 1;
	st.u64 	[%rd72+8], %rd385;
	add.s64 	%rd118, %rd436, 1;
	setp.lt.u64 	%p52, %rd436, 999;
	mov.u64 	%rd436, %rd118;
	@%p52 bra 	$L__BB2_88;
	ld.u64 	%rd435, [%rd435+8008];
	mov.b64 	%rd436, 0;
$L__BB2_88:
	add.s64 	%rd430, %rd430, -4;
	add.s64 	%rd429, %rd429, 32;
	add.s64 	%rd428, %rd428, 32;
	setp.ne.s64 	%p53, %rd430, 0;
	@%p53 bra 	$L__BB2_76;
$L__BB2_89:
	setp.eq.s64 	%p54, %rd444, 0;
	@%p54 bra 	$L__BB2_95;
	shl.b64 	%rd387, %rd441, 3;
	add.s64 	%rd446, %rd1, %rd387;
	add.s64 	%rd445, %rd2, %rd387;
$L__BB2_91:
	.pragma "nounroll";
	ld.global.u64 	%rd388, [%rd445];
	setp.ne.s64 	%p55, %rd388, %rd7;
	@%p55 bra 	$L__BB2_94;
	ld.global.u64 	%rd389, [%rd446];
	st.local.v2.u64 	[%rd5], {%rd7, %rd389};
	mov.u64 	%rd390, $str$20;
	cvta.global.u64 	%rd391, %rd390;
	add.u64 	%rd392, %SP, 832;
	{ // callseq 70, 0
	.param .b64 param0;
	st.param.b64 	[param0], %rd391;
	.param .b64 param1;
	st.param.b64 	[param1], %rd392;
	.param .b32 retval0;
	call.uni (retval0), 
	vprintf, 
	(
	param0, 
	param1
	);
	ld.param.b32 	%r61, [retval0];
	} // callseq 70
	ld.global.u64 	%rd393, [%rd446];
	shl.b64 	%rd394, %rd436, 3;
	add.s64 	%rd395, %rd435, %rd394;
	st.u64 	[%rd395], %rd393;
	ld.u64 	%rd396, [%rd72+8];
	add.s64 	%rd397, %rd396, 1;
	st.u64 	[%rd72+8], %rd397;
	add.s64 	%rd135, %rd436, 1;
	setp.lt.u64 	%p56, %rd436, 999;
	mov.u64 	%rd436, %rd135;
	@%p56 bra 	$L__BB2_94;
	ld.u64 	%rd435, [%rd435+8008];
	mov.b64 	%rd436, 0;
$L__BB2_94:
	add.s64 	%rd446, %rd446, 8;
	add.s64 	%rd445, %rd445, 8;
	add.s64 	%rd444, %rd444, -1;
	setp.ne.s64 	%p57, %rd444, 0;
	@%p57 bra 	$L__BB2_91;
$L__BB2_95:
	ret;

}
	// .globl	_Z11printKernelP12vertex_blockm
.visible .entry _Z11printKernelP12vertex_blockm(
	.param .u64 .ptr .align 1 _Z11printKernelP12vertex_blockm_param_0,
	.param .u64 _Z11printKernelP12vertex_blockm_param_1
)
{
	.local .align 16 .b8 	__local_depot3[32];
	.reg .b64 	%SP;
	.reg .b64 	%SPL;
	.reg .pred 	%p<9>;
	.reg .b32 	%r<17>;
	.reg .b64 	%rd<65>;

	mov.u64 	%SPL, __local_depot3;
	cvta.local.u64 	%SP, %SPL;
	add.u64 	%rd22, %SP, 0;
	add.u64 	%rd1, %SPL, 0;
	mov.u64 	%rd23, $str$21;
	cvta.global.u64 	%rd24, %rd23;
	{ // callseq 71, 0
	.param .b64 param0;
	st.param.b64 	[param0], %rd24;
	.param .b64 param1;
	st.param.b64 	[param1], 0;
	.param .b32 retval0;
	call.uni (retval0), 
	vprintf, 
	(
	param0, 
	param1
	);
	ld.param.b32 	%r1, [retval0];
	} // callseq 71
	ld.global.u64 	%rd57, [d_v_d_sentinel+32];
	setp.eq.s64 	%p1, %rd57, 0;
	@%p1 bra 	$L__BB3_13;
	mov.b64 	%rd58, 0;
	mov.u64 	%rd27, $str$22;
$L__BB3_2:
	st.local.u64 	[%rd1], %rd58;
	cvta.global.u64 	%rd28, %rd27;
	{ // callseq 72, 0
	.param .b64 param0;
	st.param.b64 	[param0], %rd28;
	.param .b64 param1;
	st.param.b64 	[param1], %rd22;
	.param .b32 retval0;
	call.uni (retval0), 
	vprintf, 
	(
	param0, 
	param1
	);
	ld.param.b32 	%r3, [retval0];
	} // callseq 72
	mov.b64 	%rd59, 0;
$L__BB3_3:
	shl.b64 	%rd30, %rd59, 3;
	add.s64 	%rd6, %rd57, %rd30;
	ld.u64 	%rd7, [%rd6+8000];
	setp.eq.s64 	%p2, %rd7, 0;
	@%p2 bra 	$L__BB3_11;
	ld.u64 	%rd8, [%rd6];
	setp.eq.s64 	%p3, %rd8, 0;
	@%p3 bra 	$L__BB3_11;
	ld.u64 	%rd31, [%rd6+16016];
	ld.u64 	%rd32, [%rd7+8];
	st.local.v2.u64 	[%rd1], {%rd8, %rd31};
	st.local.v2.u64 	[%rd1+16], {%rd7, %rd32};
	mov.u64 	%rd33, $str$23;
	cvta.global.u64 	%rd34, %rd33;
	{ // callseq 73, 0
	.param .b64 param0;
	st.param.b64 	[param0], %rd34;
	.param .b64 param1;
	st.param.b64 	[param1], %rd22;
	.param .b32 retval0;
	call.uni (retval0), 
	vprintf, 
	(
	param0, 
	param1
	);
	ld.param.b32 	%r5, [retval0];
	} // callseq 73
	ld.u64 	%rd9, [%rd6+8000];
	ld.u64 	%rd36, [%rd9+8];
	setp.eq.s64 	%p4, %rd36, 0;
	@%p4 bra 	$L__BB3_10;
	ld.u64 	%rd63, [%rd9+32];
	mov.b64 	%rd60, 0;
	mov.u64 	%rd61, %rd60;
$L__BB3_7:
	shl.b64 	%rd38, %rd61, 3;
	add.s64 	%rd39, %rd63, %rd38;
	ld.u64 	%rd40, [%rd39];
	st.local.u64 	[%rd1], %rd40;
	mov.u64 	%rd41, $str$24;
	cvta.global.u64 	%rd42, %rd41;
	{ // callseq 74, 0
	.param .b64 param0;
	st.param.b64 	[param0], %rd42;
	.param .b64 param1;
	st.param.b64 	[param1], %rd22;
	.param .b32 retval0;
	call.uni (retval0), 
	vprintf, 
	(
	param0, 
	param1
	);
	ld.param.b32 	%r7, [retval0];
	} // callseq 74
	add.s64 	%rd64, %rd61, 1;
	setp.lt.u64 	%p5, %rd61, 999;
	@%p5 bra 	$L__BB3_9;
	ld.u64 	%rd63, [%rd63+8008];
	mov.b64 	%rd64, 0;
$L__BB3_9:
	add.s64 	%rd60, %rd60, 1;
	ld.u64 	%rd45, [%rd6+8000];
	ld.u64 	%rd46, [%rd45+8];
	setp.lt.u64 	%p6, %rd60, %rd46;
	mov.u64 	%rd61, %rd64;
	@%p6 bra 	$L__BB3_7;
$L__BB3_10:
	mov.u64 	%rd47, $str$25;
	cvta.global.u64 	%rd48, %rd47;
	{ // callseq 75, 0
	.param .b64 param0;
	st.param.b64 	[param0], %rd48;
	.param .b64 param1;
	st.param.b64 	[param1], 0;
	.param .b32 retval0;
	call.uni (retval0), 
	vprintf, 
	(
	param0, 
	param1
	);
	ld.param.b32 	%r9, [retval0];
	} // callseq 75
$L__BB3_11:
	mov.u64 	%rd49, $str$25;
	cvta.global.u64 	%rd50, %rd49;
	{ // callseq 76, 0
	.param .b64 param0;
	st.param.b64 	[param0], %rd50;
	.param .b64 param1;
	st.param.b64 	[param1], 0;
	.param .b32 retval0;
	call.uni (retval0), 
	vprintf, 
	(
	param0, 
	param1
	);
	ld.param.b32 	%r11, [retval0];
	} // callseq 76
	add.s64 	%rd59, %rd59, 1;
	setp.ne.s64 	%p7, %rd59, 1000;
	@%p7 bra 	$L__BB3_3;
	ld.u64 	%rd57, [%rd57+16008];
	add.s64 	%rd58, %rd58, 1;
	cvta.global.u64 	%rd52, %rd49;
	{ // callseq 77, 0
	.param .b64 param0;
	st.param.b64 	[param0], %rd52;
	.param .b64 param1;
	st.param.b64 	[param1], 0;
	.param .b32 retval0;
	call.uni (retval0), 
	vprintf, 
	(
	param0, 
	param1
	);
	ld.param.b32 	%r13, [retval0];
	} // callseq 77
	setp.ne.s64 	%p8, %rd57, 0;
	@%p8 bra 	$L__BB3_2;
$L__BB3_13:
	ld.global.u64 	%rd53, [d_v_d_sentinel+8];
	st.local.u64 	[%rd1], %rd53;
	mov.u64 	%rd54, $str$26;
	cvta.global.u64 	%rd55, %rd54;
	{ // callseq 78, 0
	.param .b64 param0;
	st.param.b64 	[param0], %rd55;
	.param .b64 param1;
	st.param.b64 	[param1], %rd22;
	.param .b32 retval0;
	call.uni (retval0), 
	vprintf, 
	(
	param0, 
	param1
	);
	ld.param.b32 	%r15, [retval0];
	} // callseq 78
	ret;

}
	// .globl	_ZN3cub18CUB_300001_SM_10006detail11EmptyKernelIvEEvv
.visible .entry _ZN3cub18CUB_300001_SM_10006detail11EmptyKernelIvEEvv()
{


	ret;

}
	// .globl	_ZN3cub18CUB_300001_SM_10006detail8for_each13static_kernelINS2_12policy_hub_t12policy_500_tEmN6thrust24THRUST_300001_SM_1000_NS8cuda_cub20__uninitialized_fill7functorINS7_10device_ptrIP12vertex_blockEESD_EEEEvT0_T1_
.visible .entry _ZN3cub18CUB_300001_SM_10006detail8for_each13static_kernelINS2_12policy_hub_t12policy_500_tEmN6thrust24THRUST_300001_SM_1000_NS8cuda_cub20__uninitialized_fill7functorINS7_10device_ptrIP12vertex_blockEESD_EEEEvT0_T1_(
	.param .u64 _ZN3cub18CUB_300001_SM_10006detail8for_each13static_kernelINS2_12policy_hub_t12policy_500_tEmN6thrust24THRUST_300001_SM_1000_NS8cuda_cub20__uninitialized_fill7functorINS7_10device_ptrIP12vertex_blockEESD_EEEEvT0_T1__param_0,
	.param .align 8 .b8 _ZN3cub18CUB_300001_SM_10006detail8for_each13static_kernelINS2_12policy_hub_t12policy_500_tEmN6thrust24THRUST_300001_SM_1000_NS8cuda_cub20__uninitialized_fill7functorINS7_10device_ptrIP12vertex_blockEESD_EEEEvT0_T1__param_1[16]
)
.maxntid 256
{
	.reg .pred 	%p<4>;
	.reg .b32 	%r<5>;
	.reg .b64 	%rd<18>;

	ld.param.u64 	%rd6, [_ZN3cub18CUB_300001_SM_10006detail8for_each13static_kernelINS2_12policy_hub_t12policy_500_tEmN6thrust24THRUST_300001_SM_1000_NS8cuda_cub20__uninitialized_fill7functorINS7_10device_ptrIP12vertex_blockEESD_EEEEvT0_T1__param_1+8];
	ld.param.u64 	%rd5, [_ZN3cub18CUB_300001_SM_10006detail8for_each13static_kernelINS2_12policy_hub_t12policy_500_tEmN6thrust24THRUST_300001_SM_1000_NS8cuda_cub20__uninitialized_fill7functorINS7_10device_ptrIP12vertex_blockEESD_EEEEvT0_T1__param_1];
	ld.param.u64 	%rd7, [_ZN3cub18CUB_300001_SM_10006detail8for_each13static_kernelINS2_12policy_hub_t12policy_500_tEmN6thrust24THRUST_300001_SM_1000_NS8cuda_cub20__uninitialized_fill7functorINS7_10device_ptrIP12vertex_blockEESD_EEEEvT0_T1__param_0];
	mov.u32 	%r2, %ctaid.x;
	mul.wide.u32 	%rd1, %r2, 512;
	sub.s64 	%rd2, %rd7, %rd1;
	setp.lt.u64 	%p1, %rd2, 512;
	@%p1 bra 	$L__BB5_2;
	mov.u32 	%r4, %tid.x;
	cvta.to.global.u64 	%rd13, %rd5;
	cvt.u64.u32 	%rd14, %r4;
	add.s64 	%rd15, %rd1, %rd14;
	shl.b64 	%rd16, %rd15, 3;
	add.s64 	%rd17, %rd13, %rd16;
	st.global.u64 	[%rd17], %rd6;
	st.global.u64 	[%rd17+2048], %rd6;
	bra.uni 	$L__BB5_6;
$L__BB5_2:
	cvta.to.global.u64 	%rd8, %rd5;
	mov.u32 	%r1, %tid.x;
	cvt.u64.u32 	%rd9, %r1;
	setp.le.u64 	%p2, %rd2, %rd9;
	add.s64 	%rd10, %rd1, %rd9;
	shl.b64 	%rd11, %rd10, 3;
	add.s64 	%rd4, %rd8, %rd11;
	@%p2 bra 	$L__BB5_4;
	st.global.u64 	[%rd4], %rd6;
$L__BB5_4:
	add.s32 	%r3, %r1, 256;
	cvt.u64.u32 	%rd12, %r3;
	setp.le.u64 	%p3, %rd2, %rd12;
	@%p3 bra 	$L__BB5_6;
	st.global.u64 	[%rd4+2048], %rd6;
$L__BB5_6:
	ret;

}
	// .globl	_ZN3cub18CUB_300001_SM_10006detail8for_each13static_kernelINS2_12policy_hub_t12policy_500_tEmN6thrust24THRUST_300001_SM_1000_NS8cuda_cub20__uninitialized_fill7functorINS7_10device_ptrIP10edge_blockEESD_EEEEvT0_T1_
.visible .entry _ZN3cub18CUB_300001_SM_10006detail8for_each13static_kernelINS2_12policy_hub_t12policy_500_tEmN6thrust24THRUST_300001_SM_1000_NS8cuda_cub20__uninitialized_fill7functorINS7_10device_ptrIP10edge_blockEESD_EEEEvT0_T1_(
	.param .u64 _ZN3cub18CUB_300001_SM_10006detail8for_each13static_kernelINS2_12policy_hub_t12policy_500_tEmN6thrust24THRUST_300001_SM_1000_NS8cuda_cub20__uninitialized_fill7functorINS7_10device_ptrIP10edge_blockEESD_EEEEvT0_T1__param_0,
	.param .align 8 .b8 _ZN3cub18CUB_300001_SM_10006detail8for_each13static_kernelINS2_12policy_hub_t12policy_500_tEmN6thrust24THRUST_300001_SM_1000_NS8cuda_cub20__uninitialized_fill7functorINS7_10device_ptrIP10edge_blockEESD_EEEEvT0_T1__param_1[16]
)
.maxntid 256
{
	.reg .pred 	%p<4>;
	.reg .b32 	%r<5>;
	.reg .b64 	%rd<18>;

	ld.param.u64 	%rd6, [_ZN3cub18CUB_300001_SM_10006detail8for_each13static_kernelINS2_12policy_hub_t12policy_500_tEmN6thrust24THRUST_300001_SM_1000_NS8cuda_cub20__uninitialized_fill7functorINS7_10device_ptrIP10edge_blockEESD_EEEEvT0_T1__param_1+8];
	ld.param.u64 	%rd5, [_ZN3cub18CUB_300001_SM_10006detail8for_each13static_kernelINS2_12policy_hub_t12policy_500_tEmN6thrust24THRUST_300001_SM_1000_NS8cuda_cub20__uninitialized_fill7functorINS7_10device_ptrIP10edge_blockEESD_EEEEvT0_T1__param_1];
	ld.param.u64 	%rd7, [_ZN3cub18CUB_300001_SM_10006detail8for_each13static_kernelINS2_12policy_hub_t12policy_500_tEmN6thrust24THRUST_300001_SM_1000_NS8cuda_cub20__uninitialized_fill7functorINS7_10device_ptrIP10edge_blockEESD_EEEEvT0_T1__param_0];
	mov.u32 	%r2, %ctaid.x;
	mul.wide.u32 	%rd1, %r2, 512;
	sub.s64 	%rd2, %rd7, %rd1;
	setp.lt.u64 	%p1, %rd2, 512;
	@%p1 bra 	$L__BB6_2;
	mov.u32 	%r4, %tid.x;
	cvta.to.global.u64 	%rd13, %rd5;
	cvt.u64.u32 	%rd14, %r4;
	add.s64 	%rd15, %rd1, %rd14;
	shl.b64 	%rd16, %rd15, 3;
	add.s64 	%rd17, %rd13, %rd16;
	st.global.u64 	[%rd17], %rd6;
	st.global.u64 	[%rd17+2048], %rd6;
	bra.uni 	$L__BB6_6;
$L__BB6_2:
	cvta.to.global.u64 	%rd8, %rd5;
	mov.u32 	%r1, %tid.x;
	cvt.u64.u32 	%rd9, %r1;
	setp.le.u64 	%p2, %rd2, %rd9;
	add.s64 	%rd10, %rd1, %rd9;
	shl.b64 	%rd11, %rd10, 3;
	add.s64 	%rd4, %rd8, %rd11;
	@%p2 bra 	$L__BB6_4;
	st.global.u64 	[%rd4], %rd6;
$L__BB6_4:
	add.s32 	%r3, %r1, 256;
	cvt.u64.u32 	%rd12, %r3;
	setp.le.u64 	%p3, %rd2, %rd12;
	@%p3 bra 	$L__BB6_6;
	st.global.u64 	[%rd4+2048], %rd6;
$L__BB6_6:
	ret;

}
	// .globl	_ZN3cub18CUB_300001_SM_10006detail8for_each13static_kernelINS2_12policy_hub_t12policy_500_tEmN6thrust24THRUST_300001_SM_1000_NS8cuda_cub20__uninitialized_fill7functorINS7_10device_ptrIP18adjacency_sentinelEESD_EEEEvT0_T1_
.visible .entry _ZN3cub18CUB_300001_SM_10006detail8for_each13static_kernelINS2_12policy_hub_t12policy_500_tEmN6thrust24THRUST_300001_SM_1000_NS8cuda_cub20__uninitialized_fill7functorINS7_10device_ptrIP18adjacency_sentinelEESD_EEEEvT0_T1_(
	.param .u64 _ZN3cub18CUB_300001_SM_10006detail8for_each13static_kernelINS2_12policy_hub_t12policy_500_tEmN6thrust24THRUST_300001_SM_1000_NS8cuda_cub20__uninitialized_fill7functorINS7_10device_ptrIP18adjacency_sentinelEESD_EEEEvT0_T1__param_0,
	.param .align 8 .b8 _ZN3cub18CUB_300001_SM_10006detail8for_each13static_kernelINS2_12policy_hub_t12policy_500_tEmN6thrust24THRUST_300001_SM_1000_NS8cuda_cub20__uninitialized_fill7functorINS7_10device_ptrIP18adjacency_sentinelEESD_EEEEvT0_T1__param_1[16]
)
.maxntid 256
{
	.reg .pred 	%p<4>;
	.reg .b32 	%r<5>;
	.reg .b64 	%rd<18>;

	ld.param.u64 	%rd6, [_ZN3cub18CUB_300001_SM_10006detail8for_each13static_kernelINS2_12policy_hub_t12policy_500_tEmN6thrust24THRUST_300001_SM_1000_NS8cuda_cub20__uninitialized_fill7functorINS7_10device_ptrIP18adjacency_sentinelEESD_EEEEvT0_T1__param_1+8];
	ld.param.u64 	%rd5, [_ZN3cub18CUB_300001_SM_10006detail8for_each13static_kernelINS2_12policy_hub_t12policy_500_tEmN6thrust24THRUST_300001_SM_1000_NS8cuda_cub20__uninitialized_fill7functorINS7_10device_ptrIP18adjacency_sentinelEESD_EEEEvT0_T1__param_1];
	ld.param.u64 	%rd7, [_ZN3cub18CUB_300001_SM_10006detail8for_each13static_kernelINS2_12policy_hub_t12policy_500_tEmN6thrust24THRUST_300001_SM_1000_NS8cuda_cub20__uninitialized_fill7functorINS7_10device_ptrIP18adjacency_sentinelEESD_EEEEvT0_T1__param_0];
	mov.u32 	%r2, %ctaid.x;
	mul.wide.u32 	%rd1, %r2, 512;
	sub.s64 	%rd2, %rd7, %rd1;
	setp.lt.u64 	%p1, %rd2, 512;
	@%p1 bra 	$L__BB7_2;
	mov.u32 	%r4, %tid.x;
	cvta.to.global.u64 	%rd13, %rd5;
	cvt.u64.u32 	%rd14, %r4;
	add.s64 	%rd15, %rd1, %rd14;
	shl.b64 	%rd16, %rd15, 3;
	add.s64 	%rd17, %rd13, %rd16;
	st.global.u64 	[%rd17], %rd6;
	st.global.u64 	[%rd17+2048], %rd6;
	bra.uni 	$L__BB7_6;
$L__BB7_2:
	cvta.to.global.u64 	%rd8, %rd5;
	mov.u32 	%r1, %tid.x;
	cvt.u64.u32 	%rd9, %r1;
	setp.le.u64 	%p2, %rd2, %rd9;
	add.s64 	%rd10, %rd1, %rd9;
	shl.b64 	%rd11, %rd10, 3;
	add.s64 	%rd4, %rd8, %rd11;
	@%p2 bra 	$L__BB7_4;
	st.global.u64 	[%rd4], %rd6;
$L__BB7_4:
	add.s32 	%r3, %r1, 256;
	cvt.u64.u32 	%rd12, %r3;
	setp.le.u64 	%p3, %rd2, %rd12;
	@%p3 bra 	$L__BB7_6;
	st.global.u64 	[%rd4+2048], %rd6;
$L__BB7_6:
	ret;

}
	// .globl	_ZN3cub18CUB_300001_SM_10006detail8for_each13static_kernelINS2_12policy_hub_t12policy_500_tEmN6thrust24THRUST_300001_SM_1000_NS8cuda_cub20__uninitialized_fill7functorINS7_10device_ptrImEEmEEEEvT0_T1_
.visible .entry _ZN3cub18CUB_300001_SM_10006detail8for_each13static_kernelINS2_12policy_hub_t12policy_500_tEmN6thrust24THRUST_300001_SM_1000_NS8cuda_cub20__uninitialized_fill7functorINS7_10device_ptrImEEmEEEEvT0_T1_(
	.param .u64 _ZN3cub18CUB_300001_SM_10006detail8for_each13static_kernelINS2_12policy_hub_t12policy_500_tEmN6thrust24THRUST_300001_SM_1000_NS8cuda_cub20__uninitialized_fill7functorINS7_10device_ptrImEEmEEEEvT0_T1__param_0,
	.param .align 8 .b8 _ZN3cub18CUB_300001_SM_10006detail8for_each13static_kernelINS2_12policy_hub_t12policy_500_tEmN6thrust24THRUST_300001_SM_1000_NS8cuda_cub20__uninitialized_fill7functorINS7_10device_ptrImEEmEEEEvT0_T1__param_1[16]
)
.maxntid 256
{
	.reg .pred 	%p<4>;
	.reg .b32 	%r<5>;
	.reg .b64 	%rd<18>;

	ld.param.u64 	%rd6, [_ZN3cub18CUB_300001_SM_10006detail8for_each13static_kernelINS2_12policy_hub_t12policy_500_tEmN6thrust24THRUST_300001_SM_1000_NS8cuda_cub20__uninitialized_fill7functorINS7_10device_ptrImEEmEEEEvT0_T1__param_1+8];
	ld.param.u64 	%rd5, [_ZN3cub18CUB_300001_SM_10006detail8for_each13static_kernelINS2_12policy_hub_t12policy_500_tEmN6thrust24THRUST_300001_SM_1000_NS8cuda_cub20__uninitialized_fill7functorINS7_10device_ptrImEEmEEEEvT0_T1__param_1];
	ld.param.u64 	%rd7, [_ZN3cub18CUB_300001_SM_10006detail8for_each13static_kernelINS2_12policy_hub_t12policy_500_tEmN6thrust24THRUST_300001_SM_1000_NS8cuda_cub20__uninitialized_fill7functorINS7_10device_ptrImEEmEEEEvT0_T1__param_0];
	mov.u32 	%r2, %ctaid.x;
	mul.wide.u32 	%rd1, %r2, 512;
	sub.s64 	%rd2, %rd7, %rd1;
	setp.lt.u64 	%p1, %rd2, 512;
	@%p1 bra 	$L__BB8_2;
	mov.u32 	%r4, %tid.x;
	cvta.to.global.u64 	%rd13, %rd5;
	cvt.u64.u32 	%rd14, %r4;
	add.s64 	%rd15, %rd1, %rd14;
	shl.b64 	%rd16, %rd15, 3;
	add.s64 	%rd17, %rd13, %rd16;
	st.global.u64 	[%rd17], %rd6;
	st.global.u64 	[%rd17+2048], %rd6;
	bra.uni 	$L__BB8_6;
$L__BB8_2:
	cvta.to.global.u64 	%rd8, %rd5;
	mov.u32 	%r1, %tid.x;
	cvt.u64.u32 	%rd9, %r1;
	setp.le.u64 	%p2, %rd2, %rd9;
	add.s64 	%rd10, %rd1, %rd9;
	shl.b64 	%rd11, %rd10, 3;
	add.s64 	%rd4, %rd8, %rd11;
	@%p2 bra 	$L__BB8_4;
	st.global.u64 	[%rd4], %rd6;
$L__BB8_4:
	add.s32 	%r3, %r1, 256;
	cvt.u64.u32 	%rd12, %r3;
	setp.le.u64 	%p3, %rd2, %rd12;
	@%p3 bra 	$L__BB8_6;
	st.global.u64 	[%rd4+2048], %rd6;
$L__BB8_6:
	ret;

}


// ===== COMPILED SASS (sm_100) =====

	.target	sm_100

	.elftype	@"ET_EXEC"


//--------------------- .note.nv.tkinfo           --------------------------
	.section	.note.nv.tkinfo,"",@"SHT_NOTE"
	.sectionflags	@"SHF_NOTE_NV_TKINFO"
	.tkinfo
        /*0018*/ 	.word	0x00000002
        /*0030*/ 	.string	""
        /*0030*/ 	.string	"ptxas"
        /*0030*/ 	.string	"Cuda compilation tools, release 13.0, V13.0.88"
        /*0030*/ 	.string	"Build cuda_13.0.r13.0/compiler.36424714_0"
        /*0030*/ 	.string	"-arch sm_100 -m 64 "



//--------------------- .note.nv.cuinfo           --------------------------
	.section	.note.nv.cuinfo,"",@"SHT_NOTE"
	.sectionflags	@"SHF_NOTE_NV_CUINFO"
        /*0018*/ 	.short	0x0002
        /*001a*/ 	.short	0x0064
        /*001c*/ 	.short	0x0082
	.zero		2


//--------------------- .nv.info                  --------------------------
	.section	.nv.info,"",@"SHT_CUDA_INFO"
	.align	4


	//----- nvinfo : EIATTR_REGCOUNT
	.align		4
        /*0000*/ 	.byte	0x04, 0x2f
        /*0002*/ 	.short	(.L_78 - .L_77)
	.align		4
.L_77:
        /*0004*/ 	.word	index@(_Z44push_preallocate_list_to_device_queue_kernelP12vertex_blockP10edge_blockPP18adjacency_sentinelmPmm)
        /*0008*/ 	.word	0x00000022


	//----- nvinfo : EIATTR_FRAME_SIZE
	.align		4
.L_78:
        /*000c*/ 	.byte	0x04, 0x11
        /*000e*/ 	.short	(.L_80 - .L_79)
	.align		4
.L_79:
        /*0010*/ 	.word	index@(_Z44push_preallocate_list_to_device_queue_kernelP12vertex_blockP10edge_blockPP18adjacency_sentinelmPmm)
        /*0014*/ 	.word	0x00000030


	//----- nvinfo : EIATTR_REGCOUNT
	.align		4
.L_80:
        /*0018*/ 	.byte	0x04, 0x2f
        /*001a*/ 	.short	(.L_82 - .L_81)
	.align		4
.L_81:
        /*001c*/ 	.word	index@(_Z22vertex_dictionary_initP12vertex_blockP18adjacency_sentinelmP16graph_propertiesmPm)
        /*0020*/ 	.word	0x0000002e


	//----- nvinfo : EIATTR_FRAME_SIZE
	.align		4
.L_82:
        /*0024*/ 	.byte	0x04, 0x11
        /*0026*/ 	.short	(.L_84 - .L_83)
	.align		4
.L_83:
        /*0028*/ 	.word	index@(_Z22vertex_dictionary_initP12vertex_blockP18adjacency_sentinelmP16graph_propertiesmPm)
        /*002c*/ 	.word	0x00000040


	//----- nvinfo : EIATTR_REGCOUNT
	.align		4
.L_84:
        /*0030*/ 	.byte	0x04, 0x2f
        /*0032*/ 	.short	(.L_86 - .L_85)
	.align		4
.L_85:
        /*0034*/ 	.word	index@(_Z19adjacency_list_initP10edge_blockPmP16graph_propertiesS1_S1_mmm)
        /*0038*/ 	.word	0x0000002c


	//----- nvinfo : EIATTR_FRAME_SIZE
	.align		4
.L_86:
        /*003c*/ 	.byte	0x04, 0x11
        /*003e*/ 	.short	(.L_88 - .L_87)
	.align		4
.L_87:
        /*0040*/ 	.word	index@(_Z19adjacency_list_initP10edge_blockPmP16graph_propertiesS1_S1_mmm)
        /*0044*/ 	.word	0x00000360


	//----- nvinfo : EIATTR_REGCOUNT
	.align		4
.L_88:
        /*0048*/ 	.byte	0x04, 0x2f
        /*004a*/ 	.short	(.L_90 - .L_89)
	.align		4
.L_89:
        /*004c*/ 	.word	index@(_Z11printKernelP12vertex_blockm)
        /*0050*/ 	.word	0x00000024


	//----- nvinfo : EIATTR_FRAME_SIZE
	.align		4
.L_90:
        /*0054*/ 	.byte	0x04, 0x11
        /*0056*/ 	.short	(.L_92 - .L_91)
	.align		4
.L_91:
        /*0058*/ 	.word	index@(_Z11printKernelP12vertex_blockm)
        /*005c*/ 	.word	0x00000020


	//----- nvinfo : EIATTR_REGCOUNT
	.align		4
.L_92:
        /*0060*/ 	.byte	0x04, 0x2f
        /*0062*/ 	.short	(.L_94 - .L_93)
	.align		4
.L_93:
        /*0064*/ 	.word	index@(_ZN3cub18CUB_300001_SM_10006detail11EmptyKernelIvEEvv)
        /*0068*/ 	.word	0x00000004


	//----- nvinfo : EIATTR_FRAME_SIZE
	.align		4
.L_94:
        /*006c*/ 	.byte	0x04, 0x11
        /*006e*/ 	.short	(.L_96 - .L_95)
	.align		4
.L_95:
        /*0070*/ 	.word	index@(_ZN3cub18CUB_300001_SM_10006detail11EmptyKernelIvEEvv)
        /*0074*/ 	.word	0x00000000


	//----- nvinfo : EIATTR_REGCOUNT
	.align		4
.L_96:
        /*0078*/ 	.byte	0x04, 0x2f
        /*007a*/ 	.short	(.L_98 - .L_97)
	.align		4
.L_97:
        /*007c*/ 	.word	index@(_ZN3cub18CUB_300001_SM_10006detail8for_each13static_kernelINS2_12policy_hub_t12policy_500_tEmN6thrust24THRUST_300001_SM_1000_NS8cuda_cub20__uninitialized_fill7functorINS7_10device_ptrIP12vertex_blockEESD_EEEEvT0_T1_)
        /*0080*/ 	.word	0x00000009


	//----- nvinfo : EIATTR_FRAME_SIZE
	.align		4
.L_98:
        /*0084*/ 	.byte	0x04, 0x11
        /*0086*/ 	.short	(.L_100 - .L_99)
	.align		4
.L_99:
        /*0088*/ 	.word	index@(_ZN3cub18CUB_300001_SM_10006detail8for_each13static_kernelINS2_12policy_hub_t12policy_500_tEmN6thrust24THRUST_300001_SM_1000_NS8cuda_cub20__uninitialized_fill7functorINS7_10device_ptrIP12vertex_blockEESD_EEEEvT0_T1_)
        /*008c*/ 	.word	0x00000000


	//----- nvinfo : EIATTR_REGCOUNT
	.align		4
.L_100:
        /*0090*/ 	.byte	0x04, 0x2f
        /*0092*/ 	.short	(.L_102 - .L_101)
	.align		4
.L_101:
        /*0094*/ 	.word	index@(_ZN3cub18CUB_300001_SM_10006detail8for_each13static_kernelINS2_12policy_hub_t12policy_500_tEmN6thrust24THRUST_300001_SM_1000_NS8cuda_cub20__uninitialized_fill7functorINS7_10device_ptrIP10edge_blockEESD_EEEEvT0_T1_)
        /*0098*/ 	.word	0x00000009


	//----- nvinfo : EIATTR_FRAME_SIZE
	.align		4
.L_102:
        /*009c*/ 	.byte	0x04, 0x11
        /*009e*/ 	.short	(.L_104 - .L_103)
	.align		4
.L_103:
        /*00a0*/ 	.word	index@(_ZN3cub18CUB_300001_SM_10006detail8for_each13static_kernelINS2_12policy_hub_t12policy_500_tEmN6thrust24THRUST_300001_SM_1000_NS8cuda_cub20__uninitialized_fill7functorINS7_10device_ptrIP10edge_blockEESD_EEEEvT0_T1_)
        /*00a4*/ 	.word	0x00000000


	//----- nvinfo : EIATTR_REGCOUNT
	.align		4
.L_104:
        /*00a8*/ 	.byte	0x04, 0x2f
        /*00aa*/ 	.short	(.L_106 - .L_105)
	.align		4
.L_105:
        /*00ac*/ 	.word	index@(_ZN3cub18CUB_300001_SM_10006detail8for_each13static_kernelINS2_12policy_hub_t12policy_500_tEmN6thrust24THRUST_300001_SM_1000_NS8cuda_cub20__uninitialized_fill7functorINS7_10device_ptrIP18adjacency_sentinelEESD_EEEEvT0_T1_)
        /*00b0*/ 	.word	0x00000009


	//----- nvinfo : EIATTR_FRAME_SIZE
	.align		4
.L_106:
        /*00b4*/ 	.byte	0x04, 0x11
        /*00b6*/ 	.short	(.L_108 - .L_107)
	.align		4
.L_107:
        /*00b8*/ 	.word	index@(_ZN3cub18CUB_300001_SM_10006detail8for_each13static_kernelINS2_12policy_hub_t12policy_500_tEmN6thrust24THRUST_300001_SM_1000_NS8cuda_cub20__uninitialized_fill7functorINS7_10device_ptrIP18adjacency_sentinelEESD_EEEEvT0_T1_)
        /*00bc*/ 	.word	0x00000000


	//----- nvinfo : EIATTR_REGCOUNT
	.align		4
.L_108:
        /*00c0*/ 	.byte	0x04, 0x2f
        /*00c2*/ 	.short	(.L_110 - .L_109)
	.align		4
.L_109:
        /*00c4*/ 	.word	index@(_ZN3cub18CUB_300001_SM_10006detail8for_each13static_kernelINS2_12policy_hub_t12policy_500_tEmN6thrust24THRUST_300001_SM_1000_NS8cuda_cub20__uninitialized_fill7functorINS7_10device_ptrImEEmEEEEvT0_T1_)
        /*00c8*/ 	.word	0x00000009


	//----- nvinfo : EIATTR_FRAME_SIZE
	.align		4
.L_110:
        /*00cc*/ 	.byte	0x04, 0x11
        /*00ce*/ 	.short	(.L_112 - .L_111)
	.align		4
.L_111:
        /*00d0*/ 	.word	index@(_ZN3cub18CUB_300001_SM_10006detail8for_each13static_kernelINS2_12policy_hub_t12policy_500_tEmN6thrust24THRUST_300001_SM_1000_NS8cuda_cub20__uninitialized_fill7functorINS7_10device_ptrImEEmEEEEvT0_T1_)
        /*00d4*/ 	.word	0x00000000


	//----- nvinfo : EIATTR_MIN_STACK_SIZE
	.align		4
.L_112:
        /*00d8*/ 	.byte	0x04, 0x12
        /*00da*/ 	.short	(.L_114 - .L_113)
	.align		4
.L_113:
        /*00dc*/ 	.word	index@(_ZN3cub18CUB_300001_SM_10006detail8for_each13static_kernelINS2_12policy_hub_t12policy_500_tEmN6thrust24THRUST_300001_SM_1000_NS8cuda_cub20__uninitialized_fill7functorINS7_10device_ptrImEEmEEEEvT0_T1_)
        /*00e0*/ 	.word	0x00000000


	//----- nvinfo : EIATTR_MIN_STACK_SIZE
	.align		4
.L_114:
        /*00e4*/ 	.byte	0x04, 0x12
        /*00e6*/ 	.short	(.L_116 - .L_115)
	.align		4
.L_115:
        /*00e8*/ 	.word	index@(_ZN3cub18CUB_300001_SM_10006detail8for_each13static_kernelINS2_12policy_hub_t12policy_500_tEmN6thrust24THRUST_300001_SM_1000_NS8cuda_cub20__uninitialized_fill7functorINS7_10device_ptrIP18adjacency_sentinelEESD_EEEEvT0_T1_)
        /*00ec*/ 	.word	0x00000000


	//----- nvinfo : EIATTR_MIN_STACK_SIZE
	.align		4
.L_116:
        /*00f0*/ 	.byte	0x04, 0x12
        /*00f2*/ 	.short	(.L_118 - .L_117)
	.align		4
.L_117:
        /*00f4*/ 	.word	index@(_ZN3cub18CUB_300001_SM_10006detail8for_each13static_kernelINS2_12policy_hub_t12policy_500_tEmN6thrust24THRUST_300001_SM_1000_NS8cuda_cub20__uninitialized_fill7functorINS7_10device_ptrIP10edge_blockEESD_EEEEvT0_T1_)
        /*00f8*/ 	.word	0x00000000


	//----- nvinfo : EIATTR_MIN_STACK_SIZE
	.align		4
.L_118:
        /*00fc*/ 	.byte	0x04, 0x12
        /*00fe*/ 	.short	(.L_120 - .L_119)
	.align		4
.L_119:
        /*0100*/ 	.word	index@(_ZN3cub18CUB_300001_SM_10006detail8for_each13static_kernelINS2_12policy_hub_t12policy_500_tEmN6thrust24THRUST_300001_SM_1000_NS8cuda_cub20__uninitialized_fill7functorINS7_10device_ptrIP12vertex_blockEESD_EEEEvT0_T1_)
        /*0104*/ 	.word	0x00000000


	//----- nvinfo : EIATTR_MIN_STACK_SIZE
	.align		4
.L_120:
        /*0108*/ 	.byte	0x04, 0x12
        /*010a*/ 	.short	(.L_122 - .L_121)
	.align		4
.L_121:
        /*010c*/ 	.word	index@(_ZN3cub18CUB_300001_SM_10006detail11EmptyKernelIvEEvv)
        /*0110*/ 	.word	0x00000000


	//----- nvinfo : EIATTR_MIN_STACK_SIZE
	.align		4
.L_122:
        /*0114*/ 	.byte	0x04, 0x12
        /*0116*/ 	.short	(.L_124 - .L_123)
	.align		4
.L_123:
        /*0118*/ 	.word	index@(_Z11printKernelP12vertex_blockm)
        /*011c*/ 	.word	0x00000020


	//----- nvinfo : EIATTR_MIN_STACK_SIZE
	.align		4
.L_124:
        /*0120*/ 	.byte	0x04, 0x12
        /*0122*/ 	.short	(.L_126 - .L_125)
	.align		4
.L_125:
        /*0124*/ 	.word	index@(_Z19adjacency_list_initP10edge_blockPmP16graph_propertiesS1_S1_mmm)
        /*0128*/ 	.word	0x00000360


	//----- nvinfo : EIATTR_MIN_STACK_SIZE
	.align		4
.L_126:
        /*012c*/ 	.byte	0x04, 0x12
        /*012e*/ 	.short	(.L_128 - .L_127)
	.align		4
.L_127:
        /*0130*/ 	.word	index@(_Z22vertex_dictionary_initP12vertex_blockP18adjacency_sentinelmP16graph_propertiesmPm)
        /*0134*/ 	.word	0x00000040


	//----- nvinfo : EIATTR_MIN_STACK_SIZE
	.align		4
.L_128:
        /*0138*/ 	.byte	0x04, 0x12
        /*013a*/ 	.short	(.L_130 - .L_129)
	.align		4
.L_129:
        /*013c*/ 	.word	index@(_Z44push_preallocate_list_to_device_queue_kernelP12vertex_blockP10edge_blockPP18adjacency_sentinelmPmm)
        /*0140*/ 	.word	0x00000030
.L_130:


//--------------------- .nv.compat                --------------------------
	.section	.nv.compat,"",@"SHT_CUDA_COMPAT_INFO"
	.align	4
        /*0000*/ 	.byte	0x02, 0x09, 0x00, 0x00, 0x02, 0x02, 0x01, 0x00, 0x02, 0x05, 0x05, 0x00, 0x03, 0x07, 0x01, 0x01
        /*0010*/ 	.byte	0x02, 0x03, 0x00, 0x00, 0x02, 0x06, 0x01, 0x00, 0x04, 0x0b, 0x08, 0x00, 0x09, 0x00, 0x00, 0x00
        /*0020*/ 	.byte	0x00, 0x00, 0x00, 0x00


//--------------------- .nv.info._ZN3cub18CUB_300001_SM_10006detail8for_each13static_kernelINS2_12policy_hub_t12policy_500_tEmN6thrust24THRUST_300001_SM_1000_NS8cuda_cub20__uninitialized_fill7functorINS7_10device_ptrImEEmEEEEvT0_T1_ --------------------------
	.section	.nv.info._ZN3cub18CUB_300001_SM_10006detail8for_each13static_kernelINS2_12policy_hub_t12policy_500_tEmN6thrust24THRUST_300001_SM_1000_NS8cuda_cub20__uninitialized_fill7functorINS7_10device_ptrImEEmEEEEvT0_T1_,"",@"SHT_CUDA_INFO"
	.sectionflags	@""
	.align	4


	//----- nvinfo : EIATTR_CUDA_API_VERSION
	.align		4
        /*0000*/ 	.byte	0x04, 0x37
        /*0002*/ 	.short	(.L_132 - .L_131)
.L_131:
        /*0004*/ 	.word	0x00000082


	//----- nvinfo : EIATTR_KPARAM_INFO
	.align		4
.L_132:
        /*0008*/ 	.byte	0x04, 0x17
        /*000a*/ 	.short	(.L_134 - .L_133)
.L_133:
        /*000c*/ 	.word	0x00000000
        /*0010*/ 	.short	0x0001
        /*0012*/ 	.short	0x0008
        /*0014*/ 	.byte	0x00, 0xf0, 0x41, 0x00


	//----- nvinfo : EIATTR_KPARAM_INFO
	.align		4
.L_134:
        /*0018*/ 	.byte	0x04, 0x17
        /*001a*/ 	.short	(.L_136 - .L_135)
.L_135:
        /*001c*/ 	.word	0x00000000
        /*0020*/ 	.short	0x0000
        /*0022*/ 	.short	0x0000
        /*0024*/ 	.byte	0x00, 0xf0, 0x21, 0x00


	//----- nvinfo : EIATTR_SPARSE_MMA_MASK
	.align		4
.L_136:
        /*0028*/ 	.byte	0x03, 0x50
        /*002a*/ 	.short	0x0000


	//----- nvinfo : EIATTR_MAXREG_COUNT
	.align		4
        /*002c*/ 	.byte	0x03, 0x1b
        /*002e*/ 	.short	0x00ff


	//----- nvinfo : EIATTR_MERCURY_ISA_VERSION
	.align		4
        /*0030*/ 	.byte	0x03, 0x5f
        /*0032*/ 	.short	0x0101


	//----- nvinfo : EIATTR_VRC_CTA_INIT_COUNT
	.align		4
        /*0034*/ 	.byte	0x02, 0x4a
	.zero		1
	.zero		1


	//----- nvinfo : EIATTR_EXIT_INSTR_OFFSETS
	.align		4
        /*0038*/ 	.byte	0x04, 0x1c
        /*003a*/ 	.short	(.L_138 - .L_137)


	//   ....[0]....
.L_137:
        /*003c*/ 	.word	0x00000130


	//   ....[1]....
        /*0040*/ 	.word	0x00000230


	//   ....[2]....
        /*0044*/ 	.word	0x00000260


	//----- nvinfo : EIATTR_MAX_THREADS
	.align		4
.L_138:
        /*0048*/ 	.byte	0x04, 0x05
        /*004a*/ 	.short	(.L_140 - .L_139)
.L_139:
        /*004c*/ 	.word	0x00000100
        /*0050*/ 	.word	0x00000001
        /*0054*/ 	.word	0x00000001


	//----- nvinfo : EIATTR_CBANK_PARAM_SIZE
	.align		4
.L_140:
        /*0058*/ 	.byte	0x03, 0x19
        /*005a*/ 	.short	0x0018


	//----- nvinfo : EIATTR_PARAM_CBANK
	.align		4
        /*005c*/ 	.byte	0x04, 0x0a
        /*005e*/ 	.short	(.L_142 - .L_141)
	.align		4
.L_141:
        /*0060*/ 	.word	index@(.nv.constant0._ZN3cub18CUB_300001_SM_10006detail8for_each13static_kernelINS2_12policy_hub_t12policy_500_tEmN6thrust24THRUST_300001_SM_1000_NS8cuda_cub20__uninitialized_fill7functorINS7_10device_ptrImEEmEEEEvT0_T1_)
        /*0064*/ 	.short	0x0380
        /*0066*/ 	.short	0x0018


	//----- nvinfo : EIATTR_SW_WAR
	.align		4
.L_142:
        /*0068*/ 	.byte	0x04, 0x36
        /*006a*/ 	.short	(.L_144 - .L_143)
.L_143:
        /*006c*/ 	.word	0x00000008
.L_144:


//--------------------- .nv.info._ZN3cub18CUB_300001_SM_10006detail8for_each13static_kernelINS2_12policy_hub_t12policy_500_tEmN6thrust24THRUST_300001_SM_1000_NS8cuda_cub20__uninitialized_fill7functorINS7_10device_ptrIP18adjacency_sentinelEESD_EEEEvT0_T1_ --------------------------
	.section	.nv.info._ZN3cub18CUB_300001_SM_10006detail8for_each13static_kernelINS2_12policy_hub_t12policy_500_tEmN6thrust24THRUST_300001_SM_1000_NS8cuda_cub20__uninitialized_fill7functorINS7_10device_ptrIP18adjacency_sentinelEESD_EEEEvT0_T1_,"",@"SHT_CUDA_INFO"
	.sectionflags	@""
	.align	4


	//----- nvinfo : EIATTR_CUDA_API_VERSION
	.align		4
        /*0000*/ 	.byte	0x04, 0x37
        /*0002*/ 	.short	(.L_146 - .L_145)
.L_145:
        /*0004*/ 	.word	0x00000082


	//----- nvinfo : EIATTR_KPARAM_INFO
	.align		4
.L_146:
        /*0008*/ 	.byte	0x04, 0x17
        /*000a*/ 	.short	(.L_148 - .L_147)
.L_147:
        /*000c*/ 	.word	0x00000000
        /*0010*/ 	.short	0x0001
        /*0012*/ 	.short	0x0008
        /*0014*/ 	.byte	0x00, 0xf0, 0x41, 0x00


	//----- nvinfo : EIATTR_KPARAM_INFO
	.align		4
.L_148:
        /*0018*/ 	.byte	0x04, 0x17
        /*001a*/ 	.short	(.L_150 - .L_149)
.L_149:
        /*001c*/ 	.word	0x00000000
        /*0020*/ 	.short	0x0000
        /*0022*/ 	.short	0x0000
        /*0024*/ 	.byte	0x00, 0xf0, 0x21, 0x00


	//----- nvinfo : EIATTR_SPARSE_MMA_MASK
	.align		4
.L_150:
        /*0028*/ 	.byte	0x03, 0x50
        /*002a*/ 	.short	0x0000


	//----- nvinfo : EIATTR_MAXREG_COUNT
	.align		4
        /*002c*/ 	.byte	0x03, 0x1b
        /*002e*/ 	.short	0x00ff


	//----- nvinfo : EIATTR_MERCURY_ISA_VERSION
	.align		4
        /*0030*/ 	.byte	0x03, 0x5f
        /*0032*/ 	.short	0x0101


	//----- nvinfo : EIATTR_VRC_CTA_INIT_COUNT
	.align		4
        /*0034*/ 	.byte	0x02, 0x4a
	.zero		1
	.zero		1


	//----- nvinfo : EIATTR_EXIT_INSTR_OFFSETS
	.align		4
        /*0038*/ 	.byte	0x04, 0x1c
        /*003a*/ 	.short	(.L_152 - .L_151)


	//   ....[0]....
.L_151:
        /*003c*/ 	.word	0x00000130


	//   ....[1]....
        /*0040*/ 	.word	0x00000230


	//   ....[2]....
        /*0044*/ 	.word	0x00000260


	//----- nvinfo : EIATTR_MAX_THREADS
	.align		4
.L_152:
        /*0048*/ 	.byte	0x04, 0x05
        /*004a*/ 	.short	(.L_154 - .L_153)
.L_153:
        /*004c*/ 	.word	0x00000100
        /*0050*/ 	.word	0x00000001
        /*0054*/ 	.word	0x00000001


	//----- nvinfo : EIATTR_CBANK_PARAM_SIZE
	.align		4
.L_154:
        /*0058*/ 	.byte	0x03, 0x19
        /*005a*/ 	.short	0x0018


	//----- nvinfo : EIATTR_PARAM_CBANK
	.align		4
        /*005c*/ 	.byte	0x04, 0x0a
        /*005e*/ 	.short	(.L_156 - .L_155)
	.align		4
.L_155:
        /*0060*/ 	.word	index@(.nv.constant0._ZN3cub18CUB_300001_SM_10006detail8for_each13static_kernelINS2_12policy_hub_t12policy_500_tEmN6thrust24THRUST_300001_SM_1000_NS8cuda_cub20__uninitialized_fill7functorINS7_10device_ptrIP18adjacency_sentinelEESD_EEEEvT0_T1_)
        /*0064*/ 	.short	0x0380
        /*0066*/ 	.short	0x0018


	//----- nvinfo : EIATTR_SW_WAR
	.align		4
.L_156:
        /*0068*/ 	.byte	0x04, 0x36
        /*006a*/ 	.short	(.L_158 - .L_157)
.L_157:
        /*006c*/ 	.word	0x00000008
.L_158:


//--------------------- .nv.info._ZN3cub18CUB_300001_SM_10006detail8for_each13static_kernelINS2_12policy_hub_t12policy_500_tEmN6thrust24THRUST_300001_SM_1000_NS8cuda_cub20__uninitialized_fill7functorINS7_10device_ptrIP10edge_blockEESD_EEEEvT0_T1_ --------------------------
	.section	.nv.info._ZN3cub18CUB_300001_SM_10006detail8for_each13static_kernelINS2_12policy_hub_t12policy_500_tEmN6thrust24THRUST_300001_SM_1000_NS8cuda_cub20__uninitialized_fill7functorINS7_10device_ptrIP10edge_blockEESD_EEEEvT0_T1_,"",@"SHT_CUDA_INFO"
	.sectionflags	@""
	.align	4


	//----- nvinfo : EIATTR_CUDA_API_VERSION
	.align		4
        /*0000*/ 	.byte	0x04, 0x37
        /*0002*/ 	.short	(.L_160 - .L_159)
.L_159:
        /*0004*/ 	.word	0x00000082


	//----- nvinfo : EIATTR_KPARAM_INFO
	.align		4
.L_160:
        /*0008*/ 	.byte	0x04, 0x17
        /*000a*/ 	.short	(.L_162 - .L_161)
.L_161:
        /*000c*/ 	.word	0x00000000
        /*0010*/ 	.short	0x0001
        /*0012*/ 	.short	0x0008
        /*0014*/ 	.byte	0x00, 0xf0, 0x41, 0x00


	//----- nvinfo : EIATTR_KPARAM_INFO
	.align		4
.L_162:
        /*0018*/ 	.byte	0x04, 0x17
        /*001a*/ 	.short	(.L_164 - .L_163)
.L_163:
        /*001c*/ 	.word	0x00000000
        /*0020*/ 	.short	0x0000
        /*0022*/ 	.short	0x0000
        /*0024*/ 	.byte	0x00, 0xf0, 0x21, 0x00


	//----- nvinfo : EIATTR_SPARSE_MMA_MASK
	.align		4
.L_164:
        /*0028*/ 	.byte	0x03, 0x50
        /*002a*/ 	.short	0x0000


	//----- nvinfo : EIATTR_MAXREG_COUNT
	.align		4
        /*002c*/ 	.byte	0x03, 0x1b
        /*002e*/ 	.short	0x00ff


	//----- nvinfo : EIATTR_MERCURY_ISA_VERSION
	.align		4
        /*0030*/ 	.byte	0x03, 0x5f
        /*0032*/ 	.short	0x0101


	//----- nvinfo : EIATTR_VRC_CTA_INIT_COUNT
	.align		4
        /*0034*/ 	.byte	0x02, 0x4a
	.zero		1
	.zero		1


	//----- nvinfo : EIATTR_EXIT_INSTR_OFFSETS
	.align		4
        /*0038*/ 	.byte	0x04, 0x1c
        /*003a*/ 	.short	(.L_166 - .L_165)


	//   ....[0]....
.L_165:
        /*003c*/ 	.word	0x00000130


	//   ....[1]....
        /*0040*/ 	.word	0x00000230


	//   ....[2]....
        /*0044*/ 	.word	0x00000260


	//----- nvinfo : EIATTR_MAX_THREADS
	.align		4
.L_166:
        /*0048*/ 	.byte	0x04, 0x05
        /*004a*/ 	.short	(.L_168 - .L_167)
.L_167:
        /*004c*/ 	.word	0x00000100
        /*0050*/ 	.word	0x00000001
        /*0054*/ 	.word	0x00000001


	//----- nvinfo : EIATTR_CBANK_PARAM_SIZE
	.align		4
.L_168:
        /*0058*/ 	.byte	0x03, 0x19
        /*005a*/ 	.short	0x0018


	//----- nvinfo : EIATTR_PARAM_CBANK
	.align		4
        /*005c*/ 	.byte	0x04, 0x0a
        /*005e*/ 	.short	(.L_170 - .L_169)
	.align		4
.L_169:
        /*0060*/ 	.word	index@(.nv.constant0._ZN3cub18CUB_300001_SM_10006detail8for_each13static_kernelINS2_12policy_hub_t12policy_500_tEmN6thrust24THRUST_300001_SM_1000_NS8cuda_cub20__uninitialized_fill7functorINS7_10device_ptrIP10edge_blockEESD_EEEEvT0_T1_)
        /*0064*/ 	.short	0x0380
        /*0066*/ 	.short	0x0018


	//----- nvinfo : EIATTR_SW_WAR
	.align		4
.L_170:
        /*0068*/ 	.byte	0x04, 0x36
        /*006a*/ 	.short	(.L_172 - .L_171)
.L_171:
        /*006c*/ 	.word	0x00000008
.L_172:


//--------------------- .nv.info._ZN3cub18CUB_300001_SM_10006detail8for_each13static_kernelINS2_12policy_hub_t12policy_500_tEmN6thrust24THRUST_300001_SM_1000_NS8cuda_cub20__uninitialized_fill7functorINS7_10device_ptrIP12vertex_blockEESD_EEEEvT0_T1_ --------------------------
	.section	.nv.info._ZN3cub18CUB_300001_SM_10006detail8for_each13static_kernelINS2_12policy_hub_t12policy_500_tEmN6thrust24THRUST_300001_SM_1000_NS8cuda_cub20__uninitialized_fill7functorINS7_10device_ptrIP12vertex_blockEESD_EEEEvT0_T1_,"",@"SHT_CUDA_INFO"
	.sectionflags	@""
	.align	4


	//----- nvinfo : EIATTR_CUDA_API_VERSION
	.align		4
        /*0000*/ 	.byte	0x04, 0x37
        /*0002*/ 	.short	(.L_174 - .L_173)
.L_173:
        /*0004*/ 	.word	0x00000082


	//----- nvinfo : EIATTR_KPARAM_INFO
	.align		4
.L_174:
        /*0008*/ 	.byte	0x04, 0x17
        /*000a*/ 	.short	(.L_176 - .L_175)
.L_175:
        /*000c*/ 	.word	0x00000000
        /*0010*/ 	.short	0x0001
        /*0012*/ 	.short	0x0008
        /*0014*/ 	.byte	0x00, 0xf0, 0x41, 0x00


	//----- nvinfo : EIATTR_KPARAM_INFO
	.align		4
.L_176:
        /*0018*/ 	.byte	0x04, 0x17
        /*001a*/ 	.short	(.L_178 - .L_177)
.L_177:
        /*001c*/ 	.word	0x00000000
        /*0020*/ 	.short	0x0000
        /*0022*/ 	.short	0x0000
        /*0024*/ 	.byte	0x00, 0xf0, 0x21, 0x00


	//----- nvinfo : EIATTR_SPARSE_MMA_MASK
	.align		4
.L_178:
        /*0028*/ 	.byte	0x03, 0x50
        /*002a*/ 	.short	0x0000


	//----- nvinfo : EIATTR_MAXREG_COUNT
	.align		4
        /*002c*/ 	.byte	0x03, 0x1b
        /*002e*/ 	.short	0x00ff


	//----- nvinfo : EIATTR_MERCURY_ISA_VERSION
	.align		4
        /*0030*/ 	.byte	0x03, 0x5f
        /*0032*/ 	.short	0x0101


	//----- nvinfo : EIATTR_VRC_CTA_INIT_COUNT
	.align		4
        /*0034*/ 	.byte	0x02, 0x4a
	.zero		1
	.zero		1


	//----- nvinfo : EIATTR_EXIT_INSTR_OFFSETS
	.align		4
        /*0038*/ 	.byte	0x04, 0x1c
        /*003a*/ 	.short	(.L_180 - .L_179)


	//   ....[0]....
.L_179:
        /*003c*/ 	.word	0x00000130


	//   ....[1]....
        /*0040*/ 	.word	0x00000230


	//   ....[2]....
        /*0044*/ 	.word	0x00000260


	//----- nvinfo : EIATTR_MAX_THREADS
	.align		4
.L_180:
        /*0048*/ 	.byte	0x04, 0x05
        /*004a*/ 	.short	(.L_182 - .L_181)
.L_181:
        /*004c*/ 	.word	0x00000100
        /*0050*/ 	.word	0x00000001
        /*0054*/ 	.word	0x00000001


	//----- nvinfo : EIATTR_CBANK_PARAM_SIZE
	.align		4
.L_182:
        /*0058*/ 	.byte	0x03, 0x19
        /*005a*/ 	.short	0x0018


	//----- nvinfo : EIATTR_PARAM_CBANK
	.align		4
        /*005c*/ 	.byte	0x04, 0x0a
        /*005e*/ 	.short	(.L_184 - .L_183)
	.align		4
.L_183:
        /*0060*/ 	.word	index@(.nv.constant0._ZN3cub18CUB_300001_SM_10006detail8for_each13static_kernelINS2_12policy_hub_t12policy_500_tEmN6thrust24THRUST_300001_SM_1000_NS8cuda_cub20__uninitialized_fill7functorINS7_10device_ptrIP12vertex_blockEESD_EEEEvT0_T1_)
        /*0064*/ 	.short	0x0380
        /*0066*/ 	.short	0x0018


	//----- nvinfo : EIATTR_SW_WAR
	.align		4
.L_184:
        /*0068*/ 	.byte	0x04, 0x36
        /*006a*/ 	.short	(.L_186 - .L_185)
.L_185:
        /*006c*/ 	.word	0x00000008
.L_186:


//--------------------- .nv.info._ZN3cub18CUB_300001_SM_10006detail11EmptyKernelIvEEvv --------------------------
	.section	.nv.info._ZN3cub18CUB_300001_SM_10006detail11EmptyKernelIvEEvv,"",@"SHT_CUDA_INFO"
	.sectionflags	@""
	.align	4


	//----- nvinfo : EIATTR_CUDA_API_VERSION
	.align		4
        /*0000*/ 	.byte	0x04, 0x37
        /*0002*/ 	.short	(.L_188 - .L_187)
.L_187:
        /*0004*/ 	.word	0x00000082


	//----- nvinfo : EIATTR_SPARSE_MMA_MASK
	.align		4
.L_188:
        /*0008*/ 	.byte	0x03, 0x50
        /*000a*/ 	.short	0x0000


	//----- nvinfo : EIATTR_MAXREG_COUNT
	.align		4
        /*000c*/ 	.byte	0x03, 0x1b
        /*000e*/ 	.short	0x00ff


	//----- nvinfo : EIATTR_MERCURY_ISA_VERSION
	.align		4
        /*0010*/ 	.byte	0x03, 0x5f
        /*0012*/ 	.short	0x0101


	//----- nvinfo : EIATTR_VRC_CTA_INIT_COUNT
	.align		4
        /*0014*/ 	.byte	0x02, 0x4a
	.zero		1
	.zero		1


	//----- nvinfo : EIATTR_EXIT_INSTR_OFFSETS
	.align		4
        /*0018*/ 	.byte	0x04, 0x1c
        /*001a*/ 	.short	(.L_190 - .L_189)


	//   ....[0]....
.L_189:
        /*001c*/ 	.word	0x00000010


	//----- nvinfo : EIATTR_SW_WAR
	.align		4
.L_190:
        /*0020*/ 	.byte	0x04, 0x36
        /*0022*/ 	.short	(.L_192 - .L_191)
.L_191:
        /*0024*/ 	.word	0x00000008
.L_192:


//--------------------- .nv.info._Z11printKernelP12vertex_blockm --------------------------
	.section	.nv.info._Z11printKernelP12vertex_blockm,"",@"SHT_CUDA_INFO"
	.sectionflags	@""
	.align	4


	//----- nvinfo : EIATTR_CUDA_API_VERSION
	.align		4
        /*0000*/ 	.byte	0x04, 0x37
        /*0002*/ 	.short	(.L_194 - .L_193)
.L_193:
        /*0004*/ 	.word	0x00000082


	//----- nvinfo : EIATTR_KPARAM_INFO
	.align		4
.L_194:
        /*0008*/ 	.byte	0x04, 0x17
        /*000a*/ 	.short	(.L_196 - .L_195)
.L_195:
        /*000c*/ 	.word	0x00000000
        /*0010*/ 	.short	0x0001
        /*0012*/ 	.short	0x0008
        /*0014*/ 	.byte	0x00, 0xf0, 0x21, 0x00


	//----- nvinfo : EIATTR_KPARAM_INFO
	.align		4
.L_196:
        /*0018*/ 	.byte	0x04, 0x17
        /*001a*/ 	.short	(.L_198 - .L_197)
.L_197:
        /*001c*/ 	.word	0x00000000
        /*0020*/ 	.short	0x0000
        /*0022*/ 	.short	0x0000
        /*0024*/ 	.byte	0x00, 0xf5, 0x21, 0x00


	//----- nvinfo : EIATTR_SPARSE_MMA_MASK
	.align		4
.L_198:
        /*0028*/ 	.byte	0x03, 0x50
        /*002a*/ 	.short	0x0000


	//----- nvinfo : EIATTR_MAXREG_COUNT
	.align		4
        /*002c*/ 	.byte	0x03, 0x1b
        /*002e*/ 	.short	0x00ff


	//----- nvinfo : EIATTR_EXTERNS
	.align		4
        /*0030*/ 	.byte	0x04, 0x0f
        /*0032*/ 	.short	(.L_200 - .L_199)


	//   ....[0]....
	.align		4
.L_199:
        /*0034*/ 	.word	index@(vprintf)


	//----- nvinfo : EIATTR_MERCURY_ISA_VERSION
	.align		4
.L_200:
        /*0038*/ 	.byte	0x03, 0x5f
        /*003a*/ 	.short	0x0101


	//----- nvinfo : EIATTR_VRC_CTA_INIT_COUNT
	.align		4
        /*003c*/ 	.byte	0x02, 0x4a
	.zero		1
	.zero		1


	//----- nvinfo : EIATTR_SYSCALL_OFFSETS
	.align		4
        /*0040*/ 	.byte	0x04, 0x46
        /*0042*/ 	.short	(.L_202 - .L_201)


	//   ....[0]....
.L_201:
        /*0044*/ 	.word	0x000000e0


	//   ....[1]....
        /*0048*/ 	.word	0x00000210


	//   ....[2]....
        /*004c*/ 	.word	0x00000410


	//   ....[3]....
        /*0050*/ 	.word	0x00000570


	//   ....[4]....
        /*0054*/ 	.word	0x000006d0


	//   ....[5]....
        /*0058*/ 	.word	0x00000760


	//   ....[6]....
        /*005c*/ 	.word	0x00000830


	//   ....[7]....
        /*0060*/ 	.word	0x00000930


	//----- nvinfo : EIATTR_EXIT_INSTR_OFFSETS
	.align		4
.L_202:
        /*0064*/ 	.byte	0x04, 0x1c
        /*0066*/ 	.short	(.L_204 - .L_203)


	//   ....[0]....
.L_203:
        /*0068*/ 	.word	0x00000940


	//----- nvinfo : EIATTR_CRS_STACK_SIZE
	.align		4
.L_204:
        /*006c*/ 	.byte	0x04, 0x1e
        /*006e*/ 	.short	(.L_206 - .L_205)
.L_205:
        /*0070*/ 	.word	0x00000000


	//----- nvinfo : EIATTR_CBANK_PARAM_SIZE
	.align		4
.L_206:
        /*0074*/ 	.byte	0x03, 0x19
        /*0076*/ 	.short	0x0010


	//----- nvinfo : EIATTR_PARAM_CBANK
	.align		4
        /*0078*/ 	.byte	0x04, 0x0a
        /*007a*/ 	.short	(.L_208 - .L_207)
	.align		4
.L_207:
        /*007c*/ 	.word	index@(.nv.constant0._Z11printKernelP12vertex_blockm)
        /*0080*/ 	.short	0x0380
        /*0082*/ 	.short	0x0010


	//----- nvinfo : EIATTR_SW_WAR
	.align		4
.L_208:
        /*0084*/ 	.byte	0x04, 0x36
        /*0086*/ 	.short	(.L_210 - .L_209)
.L_209:
        /*0088*/ 	.word	0x00000008
.L_210:


//--------------------- .nv.info._Z19adjacency_list_initP10edge_blockPmP16graph_propertiesS1_S1_mmm --------------------------
	.section	.nv.info._Z19adjacency_list_initP10edge_blockPmP16graph_propertiesS1_S1_mmm,"",@"SHT_CUDA_INFO"
	.sectionflags	@""
	.align	4


	//----- nvinfo : EIATTR_CUDA_API_VERSION
	.align		4
        /*0000*/ 	.byte	0x04, 0x37
        /*0002*/ 	.short	(.L_212 - .L_211)
.L_211:
        /*0004*/ 	.word	0x00000082


	//----- nvinfo : EIATTR_KPARAM_INFO
	.align		4
.L_212:
        /*0008*/ 	.byte	0x04, 0x17
        /*000a*/ 	.short	(.L_214 - .L_213)
.L_213:
        /*000c*/ 	.word	0x00000000
        /*0010*/ 	.short	0x0007
        /*0012*/ 	.short	0x0038
        /*0014*/ 	.byte	0x00, 0xf0, 0x21, 0x00


	//----- nvinfo : EIATTR_KPARAM_INFO
	.align		4
.L_214:
        /*0018*/ 	.byte	0x04, 0x17
        /*001a*/ 	.short	(.L_216 - .L_215)
.L_215:
        /*001c*/ 	.word	0x00000000
        /*0020*/ 	.short	0x0006
        /*0022*/ 	.short	0x0030
        /*0024*/ 	.byte	0x00, 0xf0, 0x21, 0x00


	//----- nvinfo : EIATTR_KPARAM_INFO
	.align		4
.L_216:
        /*0028*/ 	.byte	0x04, 0x17
        /*002a*/ 	.short	(.L_218 - .L_217)
.L_217:
        /*002c*/ 	.word	0x00000000
        /*0030*/ 	.short	0x0005
        /*0032*/ 	.short	0x0028
        /*0034*/ 	.byte	0x00, 0xf0, 0x21, 0x00


	//----- nvinfo : EIATTR_KPARAM_INFO
	.align		4
.L_218:
        /*0038*/ 	.byte	0x04, 0x17
        /*003a*/ 	.short	(.L_220 - .L_219)
.L_219:
        /*003c*/ 	.word	0x00000000
        /*0040*/ 	.short	0x0004
        /*0042*/ 	.short	0x0020
        /*0044*/ 	.byte	0x00, 0xf5, 0x21, 0x00


	//----- nvinfo : EIATTR_KPARAM_INFO
	.align		4
.L_220:
        /*0048*/ 	.byte	0x04, 0x17
        /*004a*/ 	.short	(.L_222 - .L_221)
.L_221:
        /*004c*/ 	.word	0x00000000
        /*0050*/ 	.short	0x0003
        /*0052*/ 	.short	0x0018
        /*0054*/ 	.byte	0x00, 0xf5, 0x21, 0x00


	//----- nvinfo : EIATTR_KPARAM_INFO
	.align		4
.L_222:
        /*0058*/ 	.byte	0x04, 0x17
        /*005a*/ 	.short	(.L_224 - .L_223)
.L_223:
        /*005c*/ 	.word	0x00000000
        /*0060*/ 	.short	0x0002
        /*0062*/ 	.short	0x0010
        /*0064*/ 	.byte	0x00, 0xf5, 0x21, 0x00


	//----- nvinfo : EIATTR_KPARAM_INFO
	.align		4
.L_224:
        /*0068*/ 	.byte	0x04, 0x17
        /*006a*/ 	.short	(.L_226 - .L_225)
.L_225:
        /*006c*/ 	.word	0x00000000
        /*0070*/ 	.short	0x0001
        /*0072*/ 	.short	0x0008
        /*0074*/ 	.byte	0x00, 0xf5, 0x21, 0x00


	//----- nvinfo : EIATTR_KPARAM_INFO
	.align		4
.L_226:
        /*0078*/ 	.byte	0x04, 0x17
        /*007a*/ 	.short	(.L_228 - .L_227)
.L_227:
        /*007c*/ 	.word	0x00000000
        /*0080*/ 	.short	0x0000
        /*0082*/ 	.short	0x0000
        /*0084*/ 	.byte	0x00, 0xf5, 0x21, 0x00


	//----- nvinfo : EIATTR_SPARSE_MMA_MASK
	.align		4
.L_228:
        /*0088*/ 	.byte	0x03, 0x50
        /*008a*/ 	.short	0x0000


	//----- nvinfo : EIATTR_MAXREG_COUNT
	.align		4
        /*008c*/ 	.byte	0x03, 0x1b
        /*008e*/ 	.short	0x00ff


	//----- nvinfo : EIATTR_NUM_BARRIERS
	.align		4
        /*0090*/ 	.byte	0x02, 0x4c
        /*0092*/ 	.byte	0x01
	.zero		1


	//----- nvinfo : EIATTR_EXTERNS
	.align		4
        /*0094*/ 	.byte	0x04, 0x0f
        /*0096*/ 	.short	(.L_230 - .L_229)


	//   ....[0]....
	.align		4
.L_229:
        /*0098*/ 	.word	index@(vprintf)


	//----- nvinfo : EIATTR_MERCURY_ISA_VERSION
	.align		4
.L_230:
        /*009c*/ 	.byte	0x03, 0x5f
        /*009e*/ 	.short	0x0101


	//----- nvinfo : EIATTR_VRC_CTA_INIT_COUNT
	.align		4
        /*00a0*/ 	.byte	0x02, 0x4a
	.zero		1
	.zero		1


	//----- nvinfo : EIATTR_SYSCALL_OFFSETS
	.align		4
        /*00a4*/ 	.byte	0x04, 0x46
        /*00a6*/ 	.short	(.L_232 - .L_231)


	//   ....[0]....
.L_231:
        /*00a8*/ 	.word	0x000006a0


	//   ....[1]....
        /*00ac*/ 	.word	0x000007b0


	//   ....[2]....
        /*00b0*/ 	.word	0x00000aa0


	//   ....[3]....
        /*00b4*/ 	.word	0x00000c20


	//   ....[4]....
        /*00b8*/ 	.word	0x00000ec0


	//   ....[5]....
        /*00bc*/ 	.word	0x00001060


	//   ....[6]....
        /*00c0*/ 	.word	0x00001340


	//   ....[7]....
        /*00c4*/ 	.word	0x00001400


	//   ....[8]....
        /*00c8*/ 	.word	0x000015a0


	//   ....[9]....
        /*00cc*/ 	.word	0x00001880


	//   ....[10]....
        /*00d0*/ 	.word	0x00001940


	//   ....[11]....
        /*00d4*/ 	.word	0x00001ae0


	//   ....[12]....
        /*00d8*/ 	.word	0x00001dc0


	//   ....[13]....
        /*00dc*/ 	.word	0x00001e80


	//   ....[14]....
        /*00e0*/ 	.word	0x00002120


	//   ....[15]....
        /*00e4*/ 	.word	0x00002400


	//   ....[16]....
        /*00e8*/ 	.word	0x000024c0


	//   ....[17]....
        /*00ec*/ 	.word	0x000025d0


	//   ....[18]....
        /*00f0*/ 	.word	0x000027a0


	//   ....[19]....
        /*00f4*/ 	.word	0x00002870


	//   ....[20]....
        /*00f8*/ 	.word	0x00002940


	//   ....[21]....
        /*00fc*/ 	.word	0x00002a10


	//   ....[22]....
        /*0100*/ 	.word	0x00002c20


	//   ....[23]....
        /*0104*/ 	.word	0x00003420


	//   ....[24]....
        /*0108*/ 	.word	0x00003630


	//   ....[25]....
        /*010c*/ 	.word	0x00003840


	//   ....[26]....
        /*0110*/ 	.word	0x00003a50


	//   ....[27]....
        /*0114*/ 	.word	0x00003df0


	//----- nvinfo : EIATTR_EXIT_INSTR_OFFSETS
	.align		4
.L_232:
        /*0118*/ 	.byte	0x04, 0x1c
        /*011a*/ 	.short	(.L_234 - .L_233)


	//   ....[0]....
.L_233:
        /*011c*/ 	.word	0x000000e0


	//   ....[1]....
        /*0120*/ 	.word	0x00002cb0


	//   ....[2]....
        /*0124*/ 	.word	0x00003100


	//   ....[3]....
        /*0128*/ 	.word	0x00003c00


	//   ....[4]....
        /*012c*/ 	.word	0x00003f70


	//----- nvinfo : EIATTR_CRS_STACK_SIZE
	.align		4
.L_234:
        /*0130*/ 	.byte	0x04, 0x1e
        /*0132*/ 	.short	(.L_236 - .L_235)
.L_235:
        /*0134*/ 	.word	0x00000000


	//----- nvinfo : EIATTR_CBANK_PARAM_SIZE
	.align		4
.L_236:
        /*0138*/ 	.byte	0x03, 0x19
        /*013a*/ 	.short	0x0040


	//----- nvinfo : EIATTR_PARAM_CBANK
	.align		4
        /*013c*/ 	.byte	0x04, 0x0a
        /*013e*/ 	.short	(.L_238 - .L_237)
	.align		4
.L_237:
        /*0140*/ 	.word	index@(.nv.constant0._Z19adjacency_list_initP10edge_blockPmP16graph_propertiesS1_S1_mmm)
        /*0144*/ 	.short	0x0380
        /*0146*/ 	.short	0x0040


	//----- nvinfo : EIATTR_SW_WAR
	.align		4
.L_238:
        /*0148*/ 	.byte	0x04, 0x36
        /*014a*/ 	.short	(.L_240 - .L_239)
.L_239:
        /*014c*/ 	.word	0x00000008
.L_240:


//--------------------- .nv.info._Z22vertex_dictionary_initP12vertex_blockP18adjacency_sentinelmP16graph_propertiesmPm --------------------------
	.section	.nv.info._Z22vertex_dictionary_initP12vertex_blockP18adjacency_sentinelmP16graph_propertiesmPm,"",@"SHT_CUDA_INFO"
	.sectionflags	@""
	.align	4


	//----- nvinfo : EIATTR_CUDA_API_VERSION
	.align		4
        /*0000*/ 	.byte	0x04, 0x37
        /*0002*/ 	.short	(.L_242 - .L_241)
.L_241:
        /*0004*/ 	.word	0x00000082


	//----- nvinfo : EIATTR_KPARAM_INFO
	.align		4
.L_242:
        /*0008*/ 	.byte	0x04, 0x17
        /*000a*/ 	.short	(.L_244 - .L_243)
.L_243:
        /*000c*/ 	.word	0x00000000
        /*0010*/ 	.short	0x0005
        /*0012*/ 	.short	0x0028
        /*0014*/ 	.byte	0x00, 0xf5, 0x21, 0x00


	//----- nvinfo : EIATTR_KPARAM_INFO
	.align		4
.L_244:
        /*0018*/ 	.byte	0x04, 0x17
        /*001a*/ 	.short	(.L_246 - .L_245)
.L_245:
        /*001c*/ 	.word	0x00000000
        /*0020*/ 	.short	0x0004
        /*0022*/ 	.short	0x0020
        /*0024*/ 	.byte	0x00, 0xf0, 0x21, 0x00


	//----- nvinfo : EIATTR_KPARAM_INFO
	.align		4
.L_246:
        /*0028*/ 	.byte	0x04, 0x17
        /*002a*/ 	.short	(.L_248 - .L_247)
.L_247:
        /*002c*/ 	.word	0x00000000
        /*0030*/ 	.short	0x0003
        /*0032*/ 	.short	0x0018
        /*0034*/ 	.byte	0x00, 0xf5, 0x21, 0x00


	//----- nvinfo : EIATTR_KPARAM_INFO
	.align		4
.L_248:
        /*0038*/ 	.byte	0x04, 0x17
        /*003a*/ 	.short	(.L_250 - .L_249)
.L_249:
        /*003c*/ 	.word	0x00000000
        /*0040*/ 	.short	0x0002
        /*0042*/ 	.short	0x0010
        /*0044*/ 	.byte	0x00, 0xf0, 0x21, 0x00


	//----- nvinfo : EIATTR_KPARAM_INFO
	.align		4
.L_250:
        /*0048*/ 	.byte	0x04, 0x17
        /*004a*/ 	.short	(.L_252 - .L_251)
.L_251:
        /*004c*/ 	.word	0x00000000
        /*0050*/ 	.short	0x0001
        /*0052*/ 	.short	0x0008
        /*0054*/ 	.byte	0x00, 0xf5, 0x21, 0x00


	//----- nvinfo : EIATTR_KPARAM_INFO
	.align		4
.L_252:
        /*0058*/ 	.byte	0x04, 0x17
        /*005a*/ 	.short	(.L_254 - .L_253)
.L_253:
        /*005c*/ 	.word	0x00000000
        /*0060*/ 	.short	0x0000
        /*0062*/ 	.short	0x0000
        /*0064*/ 	.byte	0x00, 0xf5, 0x21, 0x00


	//----- nvinfo : EIATTR_SPARSE_MMA_MASK
	.align		4
.L_254:
        /*0068*/ 	.byte	0x03, 0x50
        /*006a*/ 	.short	0x0000


	//----- nvinfo : EIATTR_MAXREG_COUNT
	.align		4
        /*006c*/ 	.byte	0x03, 0x1b
        /*006e*/ 	.short	0x00ff


	//----- nvinfo : EIATTR_NUM_BARRIERS
	.align		4
        /*0070*/ 	.byte	0x02, 0x4c
        /*0072*/ 	.byte	0x01
	.zero		1


	//----- nvinfo : EIATTR_EXTERNS
	.align		4
        /*0074*/ 	.byte	0x04, 0x0f
        /*0076*/ 	.short	(.L_256 - .L_255)


	//   ....[0]....
	.align		4
.L_255:
        /*0078*/ 	.word	index@(vprintf)


	//----- nvinfo : EIATTR_MERCURY_ISA_VERSION
	.align		4
.L_256:
        /*007c*/ 	.byte	0x03, 0x5f
        /*007e*/ 	.short	0x0101


	//----- nvinfo : EIATTR_VRC_CTA_INIT_COUNT
	.align		4
        /*0080*/ 	.byte	0x02, 0x4a
	.zero		1
	.zero		1


	//----- nvinfo : EIATTR_SYSCALL_OFFSETS
	.align		4
        /*0084*/ 	.byte	0x04, 0x46
        /*0086*/ 	.short	(.L_258 - .L_257)


	//   ....[0]....
.L_257:
        /*0088*/ 	.word	0x00000360


	//   ....[1]....
        /*008c*/ 	.word	0x000004e0


	//   ....[2]....
        /*0090*/ 	.word	0x000007b0


	//   ....[3]....
        /*0094*/ 	.word	0x00000880


	//   ....[4]....
        /*0098*/ 	.word	0x000008f0


	//   ....[5]....
        /*009c*/ 	.word	0x000009a0


	//   ....[6]....
        /*00a0*/ 	.word	0x00000e10


	//   ....[7]....
        /*00a4*/ 	.word	0x00000ff0


	//   ....[8]....
        /*00a8*/ 	.word	0x000011a0


	//   ....[9]....
        /*00ac*/ 	.word	0x00001350


	//   ....[10]....
        /*00b0*/ 	.word	0x00001730


	//----- nvinfo : EIATTR_EXIT_INSTR_OFFSETS
	.align		4
.L_258:
        /*00b4*/ 	.byte	0x04, 0x1c
        /*00b6*/ 	.short	(.L_260 - .L_259)


	//   ....[0]....
.L_259:
        /*00b8*/ 	.word	0x00000170


	//   ....[1]....
        /*00bc*/ 	.word	0x000018d0


	//   ....[2]....
        /*00c0*/ 	.word	0x00001930


	//----- nvinfo : EIATTR_CRS_STACK_SIZE
	.align		4
.L_260:
        /*00c4*/ 	.byte	0x04, 0x1e
        /*00c6*/ 	.short	(.L_262 - .L_261)
.L_261:
        /*00c8*/ 	.word	0x00000000


	//----- nvinfo : EIATTR_CBANK_PARAM_SIZE
	.align		4
.L_262:
        /*00cc*/ 	.byte	0x03, 0x19
        /*00ce*/ 	.short	0x0030


	//----- nvinfo : EIATTR_PARAM_CBANK
	.align		4
        /*00d0*/ 	.byte	0x04, 0x0a
        /*00d2*/ 	.short	(.L_264 - .L_263)
	.align		4
.L_263:
        /*00d4*/ 	.word	index@(.nv.constant0._Z22vertex_dictionary_initP12vertex_blockP18adjacency_sentinelmP16graph_propertiesmPm)
        /*00d8*/ 	.short	0x0380
        /*00da*/ 	.short	0x0030


	//----- nvinfo : EIATTR_SW_WAR
	.align		4
.L_264:
        /*00dc*/ 	.byte	0x04, 0x36
        /*00de*/ 	.short	(.L_266 - .L_265)
.L_265:
        /*00e0*/ 	.word	0x00000008
.L_266:


//--------------------- .nv.info._Z44push_preallocate_list_to_device_queue_kernelP12vertex_blockP10edge_blockPP18adjacency_sentinelmPmm --------------------------
	.section	.nv.info._Z44push_preallocate_list_to_device_queue_kernelP12vertex_blockP10edge_blockPP18adjacency_sentinelmPmm,"",@"SHT_CUDA_INFO"
	.sectionflags	@""
	.align	4


	//----- nvinfo : EIATTR_CUDA_API_VERSION
	.align		4
        /*0000*/ 	.byte	0x04, 0x37
        /*0002*/ 	.short	(.L_268 - .L_267)
.L_267:
        /*0004*/ 	.word	0x00000082


	//----- nvinfo : EIATTR_KPARAM_INFO
	.align		4
.L_268:
        /*0008*/ 	.byte	0x04, 0x17
        /*000a*/ 	.short	(.L_270 - .L_269)
.L_269:
        /*000c*/ 	.word	0x00000000
        /*0010*/ 	.short	0x0005
        /*0012*/ 	.short	0x0028
        /*0014*/ 	.byte	0x00, 0xf0, 0x21, 0x00


	//----- nvinfo : EIATTR_KPARAM_INFO
	.align		4
.L_270:
        /*0018*/ 	.byte	0x04, 0x17
        /*001a*/ 	.short	(.L_272 - .L_271)
.L_271:
        /*001c*/ 	.word	0x00000000
        /*0020*/ 	.short	0x0004
        /*0022*/ 	.short	0x0020
        /*0024*/ 	.byte	0x00, 0xf5, 0x21, 0x00


	//----- nvinfo : EIATTR_KPARAM_INFO
	.align		4
.L_272:
        /*0028*/ 	.byte	0x04, 0x17
        /*002a*/ 	.short	(.L_274 - .L_273)
.L_273:
        /*002c*/ 	.word	0x00000000
        /*0030*/ 	.short	0x0003
        /*0032*/ 	.short	0x0018
        /*0034*/ 	.byte	0x00, 0xf0, 0x21, 0x00


	//----- nvinfo : EIATTR_KPARAM_INFO
	.align		4
.L_274:
        /*0038*/ 	.byte	0x04, 0x17
        /*003a*/ 	.short	(.L_276 - .L_275)
.L_275:
        /*003c*/ 	.word	0x00000000
        /*0040*/ 	.short	0x0002
        /*0042*/ 	.short	0x0010
        /*0044*/ 	.byte	0x00, 0xf5, 0x21, 0x00


	//----- nvinfo : EIATTR_KPARAM_INFO
	.align		4
.L_276:
        /*0048*/ 	.byte	0x04, 0x17
        /*004a*/ 	.short	(.L_278 - .L_277)
.L_277:
        /*004c*/ 	.word	0x00000000
        /*0050*/ 	.short	0x0001
        /*0052*/ 	.short	0x0008
        /*0054*/ 	.byte	0x00, 0xf5, 0x21, 0x00


	//----- nvinfo : EIATTR_KPARAM_INFO
	.align		4
.L_278:
        /*0058*/ 	.byte	0x04, 0x17
        /*005a*/ 	.short	(.L_280 - .L_279)
.L_279:
        /*005c*/ 	.word	0x00000000
        /*0060*/ 	.short	0x0000
        /*0062*/ 	.short	0x0000
        /*0064*/ 	.byte	0x00, 0xf5, 0x21, 0x00


	//----- nvinfo : EIATTR_SPARSE_MMA_MASK
	.align		4
.L_280:
        /*0068*/ 	.byte	0x03, 0x50
        /*006a*/ 	.short	0x0000


	//----- nvinfo : EIATTR_MAXREG_COUNT
	.align		4
        /*006c*/ 	.byte	0x03, 0x1b
        /*006e*/ 	.short	0x00ff


	//----- nvinfo : EIATTR_EXTERNS
	.align		4
        /*0070*/ 	.byte	0x04, 0x0f
        /*0072*/ 	.short	(.L_282 - .L_281)


	//   ....[0]....
	.align		4
.L_281:
        /*0074*/ 	.word	index@(vprintf)


	//----- nvinfo : EIATTR_MERCURY_ISA_VERSION
	.align		4
.L_282:
        /*0078*/ 	.byte	0x03, 0x5f
        /*007a*/ 	.short	0x0101


	//----- nvinfo : EIATTR_VRC_CTA_INIT_COUNT
	.align		4
        /*007c*/ 	.byte	0x02, 0x4a
	.zero		1
	.zero		1


	//----- nvinfo : EIATTR_SYSCALL_OFFSETS
	.align		4
        /*0080*/ 	.byte	0x04, 0x46
        /*0082*/ 	.short	(.L_284 - .L_283)


	//   ....[0]....
.L_283:
        /*0084*/ 	.word	0x00000180


	//   ....[1]....
        /*0088*/ 	.word	0x000003d0


	//   ....[2]....
        /*008c*/ 	.word	0x00000620


	//   ....[3]....
        /*0090*/ 	.word	0x00000840


	//   ....[4]....
        /*0094*/ 	.word	0x00000920


	//   ....[5]....
        /*0098*/ 	.word	0x00000cd0


	//   ....[6]....
        /*009c*/ 	.word	0x00000da0


	//   ....[7]....
        /*00a0*/ 	.word	0x00000e80


	//   ....[8]....
        /*00a4*/ 	.word	0x00001230


	//   ....[9]....
        /*00a8*/ 	.word	0x00001300


	//   ....[10]....
        /*00ac*/ 	.word	0x000013e0


	//   ....[11]....
        /*00b0*/ 	.word	0x00001790


	//   ....[12]....
        /*00b4*/ 	.word	0x00001860


	//   ....[13]....
        /*00b8*/ 	.word	0x00001b20


	//   ....[14]....
        /*00bc*/ 	.word	0x00001ed0


	//   ....[15]....
        /*00c0*/ 	.word	0x00001fa0


	//   ....[16]....
        /*00c4*/ 	.word	0x000020b0


	//   ....[17]....
        /*00c8*/ 	.word	0x00002360


	//   ....[18]....
        /*00cc*/ 	.word	0x000025b0


	//   ....[19]....
        /*00d0*/ 	.word	0x000027d0


	//   ....[20]....
        /*00d4*/ 	.word	0x000028b0


	//   ....[21]....
        /*00d8*/ 	.word	0x00002c60


	//   ....[22]....
        /*00dc*/ 	.word	0x00002d30


	//   ....[23]....
        /*00e0*/ 	.word	0x00002e30


	//   ....[24]....
        /*00e4*/ 	.word	0x000031e0


	//   ....[25]....
        /*00e8*/ 	.word	0x000032b0


	//   ....[26]....
        /*00ec*/ 	.word	0x00003390


	//   ....[27]....
        /*00f0*/ 	.word	0x00003740


	//   ....[28]....
        /*00f4*/ 	.word	0x00003810


	//   ....[29]....
        /*00f8*/ 	.word	0x00003a90


	//   ....[30]....
        /*00fc*/ 	.word	0x00003e40


	//   ....[31]....
        /*0100*/ 	.word	0x00003f10


	//----- nvinfo : EIATTR_EXIT_INSTR_OFFSETS
	.align		4
.L_284:
        /*0104*/ 	.byte	0x04, 0x1c
        /*0106*/ 	.short	(.L_286 - .L_285)


	//   ....[0]....
.L_285:
        /*0108*/ 	.word	0x000020f0


	//   ....[1]....
        /*010c*/ 	.word	0x000038e0


	//   ....[2]....
        /*0110*/ 	.word	0x00003fa0


	//----- nvinfo : EIATTR_CRS_STACK_SIZE
	.align		4
.L_286:
        /*0114*/ 	.byte	0x04, 0x1e
        /*0116*/ 	.short	(.L_288 - .L_287)
.L_287:
        /*0118*/ 	.word	0x00000000


	//----- nvinfo : EIATTR_CBANK_PARAM_SIZE
	.align		4
.L_288:
        /*011c*/ 	.byte	0x03, 0x19
        /*011e*/ 	.short	0x0030


	//----- nvinfo : EIATTR_PARAM_CBANK
	.align		4
        /*0120*/ 	.byte	0x04, 0x0a
        /*0122*/ 	.short	(.L_290 - .L_289)
	.align		4
.L_289:
        /*0124*/ 	.word	index@(.nv.constant0._Z44push_preallocate_list_to_device_queue_kernelP12vertex_blockP10edge_blockPP18adjacency_sentinelmPmm)
        /*0128*/ 	.short	0x0380
        /*012a*/ 	.short	0x0030


	//----- nvinfo : EIATTR_SW_WAR
	.align		4
.L_290:
        /*012c*/ 	.byte	0x04, 0x36
        /*012e*/ 	.short	(.L_292 - .L_291)
.L_291:
        /*0130*/ 	.word	0x00000008
.L_292:


//--------------------- .nv.callgraph             --------------------------
	.section	.nv.callgraph,"",@"SHT_CUDA_CALLGRAPH"
	.align	4
	.sectionentsize	8
	.align		4
        /*0000*/ 	.word	0x00000000
	.align		4
        /*0004*/ 	.word	0xffffffff
	.align		4
        /*0008*/ 	.word	index@(_Z11printKernelP12vertex_blockm)
	.align		4
        /*000c*/ 	.word	index@(vprintf)
	.align		4
        /*0010*/ 	.word	index@(_Z19adjacency_list_initP10edge_blockPmP16graph_propertiesS1_S1_mmm)
	.align		4
        /*0014*/ 	.word	index@(vprintf)
	.align		4
        /*0018*/ 	.word	index@(_Z22vertex_dictionary_initP12vertex_blockP18adjacency_sentinelmP16graph_propertiesmPm)
	.align		4
        /*001c*/ 	.word	index@(vprintf)
	.align		4
        /*0020*/ 	.word	index@(_Z44push_preallocate_list_to_device_queue_kernelP12vertex_blockP10edge_blockPP18adjacency_sentinelmPmm)
	.align		4
        /*0024*/ 	.word	index@(vprintf)
	.align		4
        /*0028*/ 	.word	0x00000000
	.align		4
        /*002c*/ 	.word	0xfffffffe
	.align		4
        /*0030*/ 	.word	0x00000000
	.align		4
        /*0034*/ 	.word	0xfffffffd
	.align		4
        /*0038*/ 	.word	0x00000000
	.align		4
        /*003c*/ 	.word	0xfffffffc


//--------------------- .nv.constant4             --------------------------
	.section	.nv.constant4,"a",@progbits
	.align	8
	.align		8
.nv.constant4:
        /*0000*/ 	.dword	d_v_d_sentinel
	.align		8
        /*0008*/ 	.dword	d_v_queue
	.align		8
        /*0010*/ 	.dword	d_a_sentinel
	.align		8
        /*0018*/ 	.dword	d_e_queue
	.align		8
        /*0020*/ 	.dword	lockvar
	.align		8
        /*0028*/ 	.dword	_ZN34_INTERNAL_283f2b5b_4_k_cu_e088fec24cuda3std3__45__cpo5beginE
	.align		8
        /*0030*/ 	.dword	_ZN34_INTERNAL_283f2b5b_4_k_cu_e088fec24cuda3std3__45__cpo3endE
	.align		8
        /*0038*/ 	.dword	_ZN34_INTERNAL_283f2b5b_4_k_cu_e088fec24cuda3std3__45__cpo6cbeginE
	.align		8
        /*0040*/ 	.dword	_ZN34_INTERNAL_283f2b5b_4_k_cu_e088fec24cuda3std3__45__cpo4cendE
	.align		8
        /*0048*/ 	.dword	_ZN34_INTERNAL_283f2b5b_4_k_cu_e088fec24cuda3std3__45__cpo6rbeginE
	.align		8
        /*0050*/ 	.dword	_ZN34_INTERNAL_283f2b5b_4_k_cu_e088fec24cuda3std3__45__cpo4rendE
	.align		8
        /*0058*/ 	.dword	_ZN34_INTERNAL_283f2b5b_4_k_cu_e088fec24cuda3std3__45__cpo7crbeginE
	.align		8
        /*0060*/ 	.dword	_ZN34_INTERNAL_283f2b5b_4_k_cu_e088fec24cuda3std3__45__cpo5crendE
	.align		8
        /*0068*/ 	.dword	_ZN34_INTERNAL_283f2b5b_4_k_cu_e088fec24cuda3std3__436_GLOBAL__N__283f2b5b_4_k_cu_e088fec26ignoreE
	.align		8
        /*0070*/ 	.dword	_ZN34_INTERNAL_283f2b5b_4_k_cu_e088fec24cuda3std3__419piecewise_constructE
	.align		8
        /*0078*/ 	.dword	_ZN34_INTERNAL_283f2b5b_4_k_cu_e088fec24cuda3std3__48in_placeE
	.align		8
        /*0080*/ 	.dword	_ZN34_INTERNAL_283f2b5b_4_k_cu_e088fec24cuda3std3__420unreachable_sentinelE
	.align		8
        /*0088*/ 	.dword	_ZN34_INTERNAL_283f2b5b_4_k_cu_e088fec24cuda3std3__47nulloptE
	.align		8
        /*0090*/ 	.dword	_ZN34_INTERNAL_283f2b5b_4_k_cu_e088fec24cuda3std3__48unexpectE
	.align		8
        /*0098*/ 	.dword	_ZN34_INTERNAL_283f2b5b_4_k_cu_e088fec24cuda3std6ranges3__45__cpo4swapE
	.align		8
        /*00a0*/ 	.dword	_ZN34_INTERNAL_283f2b5b_4_k_cu_e088fec24cuda3std6ranges3__45__cpo9iter_moveE
	.align		8
        /*00a8*/ 	.dword	_ZN34_INTERNAL_283f2b5b_4_k_cu_e088fec24cuda3std6ranges3__45__cpo5beginE
	.align		8
        /*00b0*/ 	.dword	_ZN34_INTERNAL_283f2b5b_4_k_cu_e088fec24cuda3std6ranges3__45__cpo3endE
	.align		8
        /*00b8*/ 	.dword	_ZN34_INTERNAL_283f2b5b_4_k_cu_e088fec24cuda3std6ranges3__45__cpo6cbeginE
	.align		8
        /*00c0*/ 	.dword	_ZN34_INTERNAL_283f2b5b_4_k_cu_e088fec24cuda3std6ranges3__45__cpo4cendE
	.align		8
        /*00c8*/ 	.dword	_ZN34_INTERNAL_283f2b5b_4_k_cu_e088fec24cuda3std6ranges3__45__cpo7advanceE
	.align		8
        /*00d0*/ 	.dword	_ZN34_INTERNAL_283f2b5b_4_k_cu_e088fec24cuda3std6ranges3__45__cpo9iter_swapE
	.align		8
        /*00d8*/ 	.dword	_ZN34_INTERNAL_283f2b5b_4_k_cu_e088fec24cuda3std6ranges3__45__cpo4nextE
	.align		8
        /*00e0*/ 	.dword	_ZN34_INTERNAL_283f2b5b_4_k_cu_e088fec24cuda3std6ranges3__45__cpo4prevE
	.align		8
        /*00e8*/ 	.dword	_ZN34_INTERNAL_283f2b5b_4_k_cu_e088fec24cuda3std6ranges3__45__cpo4dataE
	.align		8
        /*00f0*/ 	.dword	_ZN34_INTERNAL_283f2b5b_4_k_cu_e088fec24cuda3std6ranges3__45__cpo5cdataE
	.align		8
        /*00f8*/ 	.dword	_ZN34_INTERNAL_283f2b5b_4_k_cu_e088fec24cuda3std6ranges3__45__cpo4sizeE
	.align		8
        /*0100*/ 	.dword	_ZN34_INTERNAL_283f2b5b_4_k_cu_e088fec24cuda3std6ranges3__45__cpo5ssizeE
	.align		8
        /*0108*/ 	.dword	_ZN34_INTERNAL_283f2b5b_4_k_cu_e088fec24cuda3std6ranges3__45__cpo8distanceE
	.align		8
        /*0110*/ 	.dword	_ZN34_INTERNAL_283f2b5b_4_k_cu_e088fec26thrust24THRUST_300001_SM_1000_NS8cuda_cub3parE
	.align		8
        /*0118*/ 	.dword	_ZN34_INTERNAL_283f2b5b_4_k_cu_e088fec26thrust24THRUST_300001_SM_1000_NS8cuda_cub10par_nosyncE
	.align		8
        /*0120*/ 	.dword	_ZN34_INTERNAL_283f2b5b_4_k_cu_e088fec26thrust24THRUST_300001_SM_1000_NS6system6detail10sequential3seqE
	.align		8
        /*0128*/ 	.dword	_ZN34_INTERNAL_283f2b5b_4_k_cu_e088fec26thrust24THRUST_300001_SM_1000_NS6system3cpp3parE
	.align		8
        /*0130*/ 	.dword	_ZN34_INTERNAL_283f2b5b_4_k_cu_e088fec26thrust24THRUST_300001_SM_1000_NS12placeholders2_1E
	.align		8
        /*0138*/ 	.dword	_ZN34_INTERNAL_283f2b5b_4_k_cu_e088fec26thrust24THRUST_300001_SM_1000_NS12placeholders2_2E
	.align		8
        /*0140*/ 	.dword	_ZN34_INTERNAL_283f2b5b_4_k_cu_e088fec26thrust24THRUST_300001_SM_1000_NS12placeholders2_3E
	.align		8
        /*0148*/ 	.dword	_ZN34_INTERNAL_283f2b5b_4_k_cu_e088fec26thrust24THRUST_300001_SM_1000_NS12placeholders2_4E
	.align		8
        /*0150*/ 	.dword	_ZN34_INTERNAL_283f2b5b_4_k_cu_e088fec26thrust24THRUST_300001_SM_1000_NS12placeholders2_5E
	.align		8
        /*0158*/ 	.dword	_ZN34_INTERNAL_283f2b5b_4_k_cu_e088fec26thrust24THRUST_300001_SM_1000_NS12placeholders2_6E
	.align		8
        /*0160*/ 	.dword	_ZN34_INTERNAL_283f2b5b_4_k_cu_e088fec26thrust24THRUST_300001_SM_1000_NS12placeholders2_7E
	.align		8
        /*0168*/ 	.dword	_ZN34_INTERNAL_283f2b5b_4_k_cu_e088fec26thrust24THRUST_300001_SM_1000_NS12placeholders2_8E
	.align		8
        /*0170*/ 	.dword	_ZN34_INTERNAL_283f2b5b_4_k_cu_e088fec26thrust24THRUST_300001_SM_1000_NS12placeholders2_9E
	.align		8
        /*0178*/ 	.dword	_ZN34_INTERNAL_283f2b5b_4_k_cu_e088fec26thrust24THRUST_300001_SM_1000_NS12placeholders3_10E
	.align		8
        /*0180*/ 	.dword	_ZN34_INTERNAL_283f2b5b_4_k_cu_e088fec26thrust24THRUST_300001_SM_1000_NS3seqE
	.align		8
        /*0188*/ 	.dword	_ZN34_INTERNAL_283f2b5b_4_k_cu_e088fec26thrust24THRUST_300001_SM_1000_NS6deviceE
	.align		8
        /*0190*/ 	.dword	$str
	.align		8
        /*0198*/ 	.dword	$str$1
	.align		8
        /*01a0*/ 	.dword	$str$2
	.align		8
        /*01a8*/ 	.dword	$str$3
	.align		8
        /*01b0*/ 	.dword	$str$4
	.align		8
        /*01b8*/ 	.dword	$str$5
	.align		8
        /*01c0*/ 	.dword	$str$6
	.align		8
        /*01c8*/ 	.dword	$str$7
	.align		8
        /*01d0*/ 	.dword	$str$8
	.align		8
        /*01d8*/ 	.dword	$str$9
	.align		8
        /*01e0*/ 	.dword	$str$10
	.align		8
        /*01e8*/ 	.dword	$str$11
	.align		8
        /*01f0*/ 	.dword	$str$12
	.align		8
        /*01f8*/ 	.dword	$str$13
	.align		8
        /*0200*/ 	.dword	$str$14
	.align		8
        /*0208*/ 	.dword	$str$15
	.align		8
        /*0210*/ 	.dword	$str$16
	.align		8
        /*0218*/ 	.dword	$str$17
	.align		8
        /*0220*/ 	.dword	$str$18
	.align		8
        /*0228*/ 	.dword	$str$19
	.align		8
        /*0230*/ 	.dword	$str$20
	.align		8
        /*0238*/ 	.dword	$str$21
	.align		8
        /*0240*/ 	.dword	$str$22
	.align		8
        /*0248*/ 	.dword	$str$23
	.align		8
        /*0250*/ 	.dword	$str$24
	.align		8
        /*0258*/ 	.dword	$str$25
	.align		8
        /*0260*/ 	.dword	$str$26
	.align		8
        /*0268*/ 	.dword	vprintf


//--------------------- .text._ZN3cub18CUB_300001_SM_10006detail8for_each13static_kernelINS2_12policy_hub_t12policy_500_tEmN6thrust24THRUST_300001_SM_1000_NS8cuda_cub20__uninitialized_fill7functorINS7_10device_ptrImEEmEEEEvT0_T1_ --------------------------
	.section	.text._ZN3cub18CUB_300001_SM_10006detail8for_each13static_kernelINS2_12policy_hub_t12policy_500_tEmN6thrust24THRUST_300001_SM_1000_NS8cuda_cub20__uninitialized_fill7functorINS7_10device_ptrImEEmEEEEvT0_T1_,"ax",@progbits
	.align	128
        .global         _ZN3cub18CUB_300001_SM_10006detail8for_each13static_kernelINS2_12policy_hub_t12policy_500_tEmN6thrust24THRUST_300001_SM_1000_NS8cuda_cub20__uninitialized_fill7functorINS7_10device_ptrImEEmEEEEvT0_T1_
        .type           _ZN3cub18CUB_300001_SM_10006detail8for_each13static_kernelINS2_12policy_hub_t12policy_500_tEmN6thrust24THRUST_300001_SM_1000_NS8cuda_cub20__uninitialized_fill7functorINS7_10device_ptrImEEmEEEEvT0_T1_,@function
        .size           _ZN3cub18CUB_300001_SM_10006detail8for_each13static_kernelINS2_12policy_hub_t12policy_500_tEmN6thrust24THRUST_300001_SM_1000_NS8cuda_cub20__uninitialized_fill7functorINS7_10device_ptrImEEmEEEEvT0_T1_,(.L_x_184 - _ZN3cub18CUB_300001_SM_10006detail8for_each13static_kernelINS2_12policy_hub_t12policy_500_tEmN6thrust24THRUST_300001_SM_1000_NS8cuda_cub20__uninitialized_fill7functorINS7_10device_ptrImEEmEEEEvT0_T1_)
        .other          _ZN3cub18CUB_300001_SM_10006detail8for_each13static_kernelINS2_12policy_hub_t12policy_500_tEmN6thrust24THRUST_300001_SM_1000_NS8cuda_cub20__uninitialized_fill7functorINS7_10device_ptrImEEmEEEEvT0_T1_,@"STO_CUDA_ENTRY STV_DEFAULT"
_ZN3cub18CUB_300001_SM_10006detail8for_each13static_kernelINS2_12policy_hub_t12policy_500_tEmN6thrust24THRUST_300001_SM_1000_NS8cuda_cub20__uninitialized_fill7functorINS7_10device_ptrImEEmEEEEvT0_T1_:
.text._ZN3cub18CUB_300001_SM_10006detail8for_each13static_kernelINS2_12policy_hub_t12policy_500_tEmN6thrust24THRUST_300001_SM_1000_NS8cuda_cub20__uninitialized_fill7functorINS7_10device_ptrImEEmEEEEvT0_T1_:
[----:B------:R-:W-:Y:S08]  /*0000*/  LDC R1, c[0x0][0x37c] ;  /* 0x0000df00ff017b82 */ /* 0x000ff00000000800 */
[----:B------:R-:W0:Y:S01]  /*0010*/  S2UR UR4, SR_CTAID.X ;  /* 0x00000000000479c3 */ /* 0x000e220000002500 */
[----:B------:R-:W1:Y:S01]  /*0020*/  LDCU.64 UR6, c[0x0][0x380] ;  /* 0x00007000ff0677ac */ /* 0x000e620008000a00 */
[----:B------:R-:W2:Y:S01]  /*0030*/  LDCU.64 UR8, c[0x0][0x358] ;  /* 0x00006b00ff0877ac */ /* 0x000ea20008000a00 */
[----:B0-----:R-:W-:-:S04]  /*0040*/  UIMAD.WIDE.U32 UR4, UR4, 0x200, URZ ;  /* 0x00000200040478a5 */ /* 0x001fc8000f8e00ff */
[----:B-1----:R-:W-:-:S04]  /*0050*/  UIADD3 UR6, UP0, UPT, -UR4, UR6, URZ ;  /* 0x0000000604067290 */ /* 0x002fc8000ff1e1ff */
[----:B------:R-:W-:Y:S02]  /*0060*/  UIADD3.X UR7, UPT, UPT, ~UR5, UR7, URZ, UP0, !UPT ;  /* 0x0000000705077290 */ /* 0x000fe400087fe5ff */
[----:B------:R-:W-:-:S04]  /*0070*/  UISETP.GE.U32.AND UP0, UPT, UR6, 0x200, UPT ;  /* 0x000002000600788c */ /* 0x000fc8000bf06070 */
[----:B------:R-:W-:-:S09]  /*0080*/  UISETP.GE.U32.AND.EX UP0, UPT, UR7, URZ, UPT, UP0 ;  /* 0x000000ff0700728c */ /* 0x000fd2000bf06100 */
[----:B--2---:R-:W-:Y:S05]  /*0090*/  BRA.U !UP0, `(.L_x_0) ;  /* 0x0000000108287547 */ /* 0x004fea000b800000 */
[----:B------:R-:W0:Y:S01]  /*00a0*/  S2R R0, SR_TID.X ;  /* 0x0000000000007919 */ /* 0x000e220000002100 */
[----:B------:R-:W1:Y:S01]  /*00b0*/  LDCU.64 UR6, c[0x0][0x388] ;  /* 0x00007100ff0677ac */ /* 0x000e620008000a00 */
[----:B------:R-:W2:Y:S01]  /*00c0*/  LDC.64 R4, c[0x0][0x390] ;  /* 0x0000e400ff047b82 */ /* 0x000ea20000000a00 */
[----:B0-----:R-:W-:-:S05]  /*00d0*/  IADD3 R0, P0, PT, R0, UR4, RZ ;  /* 0x0000000400007c10 */ /* 0x001fca000ff1e0ff */
[----:B------:R-:W-:Y:S01]  /*00e0*/  IMAD.X R3, RZ, RZ, UR5, P0 ;  /* 0x00000005ff037e24 */ /* 0x000fe200080e06ff */
[----:B-1----:R-:W-:-:S04]  /*00f0*/  LEA R2, P0, R0, UR6, 0x3 ;  /* 0x0000000600027c11 */ /* 0x002fc8000f8018ff */
[----:B------:R-:W-:-:S05]  /*0100*/  LEA.HI.X R3, R0, UR7, R3, 0x3, P0 ;  /* 0x0000000700037c11 */ /* 0x000fca00080f1c03 */
[----:B--2---:R-:W-:Y:S04]  /*0110*/  STG.E.64 desc[UR8][R2.64], R4 ;  /* 0x0000000402007986 */ /* 0x004fe8000c101b08 */
[----:B------:R-:W-:Y:S01]  /*0120*/  STG.E.64 desc[UR8][R2.64+0x800], R4 ;  /* 0x0008000402007986 */ /* 0x000fe2000c101b08 */
[----:B------:R-:W-:Y:S05]  /*0130*/  EXIT ;  /* 0x000000000000794d */ /* 0x000fea0003800000 */
.L_x_0:
[----:B------:R-:W0:Y:S01]  /*0140*/  S2R R0, SR_TID.X ;  /* 0x0000000000007919 */ /* 0x000e220000002100 */
[----:B------:R-:W-:Y:S01]  /*0150*/  IMAD.U32 R2, RZ, RZ, UR7 ;  /* 0x00000007ff027e24 */ /* 0x000fe2000f8e00ff */
[----:B------:R-:W1:Y:S01]  /*0160*/  LDCU.64 UR10, c[0x0][0x388] ;  /* 0x00007100ff0a77ac */ /* 0x000e620008000a00 */
[----:B------:R-:W-:Y:S01]  /*0170*/  IMAD.U32 R6, RZ, RZ, UR7 ;  /* 0x00000007ff067e24 */ /* 0x000fe2000f8e00ff */
[----:B0-----:R-:W-:-:S04]  /*0180*/  ISETP.LT.U32.AND P0, PT, R0, UR6, PT ;  /* 0x0000000600007c0c */ /* 0x001fc8000bf01070 */
[----:B------:R-:W-:Y:S01]  /*0190*/  ISETP.GT.U32.AND.EX P0, PT, R2, RZ, PT, P0 ;  /* 0x000000ff0200720c */ /* 0x000fe20003f04100 */
[C---:B------:R-:W-:Y:S01]  /*01a0*/  VIADD R2, R0.reuse, 0x100 ;  /* 0x0000010000027836 */ /* 0x040fe20000000000 */
[----:B------:R-:W-:-:S04]  /*01b0*/  IADD3 R0, P2, PT, R0, UR4, RZ ;  /* 0x0000000400007c10 */ /* 0x000fc8000ff5e0ff */
[----:B------:R-:W-:Y:S01]  /*01c0*/  ISETP.LT.U32.AND P1, PT, R2, UR6, PT ;  /* 0x0000000602007c0c */ /* 0x000fe2000bf21070 */
[----:B------:R-:W-:Y:S01]  /*01d0*/  IMAD.X R3, RZ, RZ, UR5, P2 ;  /* 0x00000005ff037e24 */ /* 0x000fe200090e06ff */
[----:B-1----:R-:W-:Y:S02]  /*01e0*/  LEA R2, P2, R0, UR10, 0x3 ;  /* 0x0000000a00027c11 */ /* 0x002fe4000f8418ff */
[----:B------:R-:W-:Y:S02]  /*01f0*/  ISETP.GT.U32.AND.EX P1, PT, R6, RZ, PT, P1 ;  /* 0x000000ff0600720c */ /* 0x000fe40003f24110 */
[----:B------:R-:W-:Y:S01]  /*0200*/  LEA.HI.X R3, R0, UR11, R3, 0x3, P2 ;  /* 0x0000000b00037c11 */ /* 0x000fe200090f1c03 */
[----:B------:R-:W0:Y:S04]  /*0210*/  @P0 LDC.64 R4, c[0x0][0x390] ;  /* 0x0000e400ff040b82 */ /* 0x000e280000000a00 */
[----:B0-----:R0:W-:Y:S06]  /*0220*/  @P0 STG.E.64 desc[UR8][R2.64], R4 ;  /* 0x0000000402000986 */ /* 0x0011ec000c101b08 */
[----:B------:R-:W-:Y:S05]  /*0230*/  @!P1 EXIT ;  /* 0x000000000000994d */ /* 0x000fea0003800000 */
[----:B0-----:R-:W0:Y:S02]  /*0240*/  LDC.64 R4, c[0x0][0x390] ;  /* 0x0000e400ff047b82 */ /* 0x001e240000000a00 */
[----:B0-----:R-:W-:Y:S01]  /*0250*/  STG.E.64 desc[UR8][R2.64+0x800], R4 ;  /* 0x0008000402007986 */ /* 0x001fe2000c101b08 */
[----:B------:R-:W-:Y:S05]  /*0260*/  EXIT ;  /* 0x000000000000794d */ /* 0x000fea0003800000 */
.L_x_1:
[----:B------:R-:W-:-:S00]  /*0270*/  BRA `(.L_x_1) ;  /* 0xfffffffc00fc7947 */ /* 0x000fc0000383ffff */
[----:B------:R-:W-:-:S00]  /*0280*/  NOP ;  /* 0x0000000000007918 */ /* 0x000fc00000000000 */
[----:B------:R-:W-:-:S00]  /*0290*/  NOP ;  /* 0x0000000000007918 */ /* 0x000fc00000000000 */
[----:B------:R-:W-:-:S00]  /*02a0*/  NOP ;  /* 0x0000000000007918 */ /* 0x000fc00000000000 */
[----:B------:R-:W-:-:S00]  /*02b0*/  NOP ;  /* 0x0000000000007918 */ /* 0x000fc00000000000 */
[----:B------:R-:W-:-:S00]  /*02c0*/  NOP ;  /* 0x0000000000007918 */ /* 0x000fc00000000000 */
[----:B------:R-:W-:-:S00]  /*02d0*/  NOP ;  /* 0x0000000000007918 */ /* 0x000fc00000000000 */
[----:B------:R-:W-:-:S00]  /*02e0*/  NOP ;  /* 0x0000000000007918 */ /* 0x000fc00000000000 */
[----:B------:R-:W-:-:S00]  /*02f0*/  NOP ;  /* 0x0000000000007918 */ /* 0x000fc00000000000 */
.L_x_184:


//--------------------- .text._ZN3cub18CUB_300001_SM_10006detail8for_each13static_kernelINS2_12policy_hub_t12policy_500_tEmN6thrust24THRUST_300001_SM_1000_NS8cuda_cub20__uninitialized_fill7functorINS7_10device_ptrIP18adjacency_sentinelEESD_EEEEvT0_T1_ --------------------------
	.section	.text._ZN3cub18CUB_300001_SM_10006detail8for_each13static_kernelINS2_12policy_hub_t12policy_500_tEmN6thrust24THRUST_300001_SM_1000_NS8cuda_cub20__uninitialized_fill7functorINS7_10device_ptrIP18adjacency_sentinelEESD_EEEEvT0_T1_,"ax",@progbits
	.align	128
        .global         _ZN3cub18CUB_300001_SM_10006detail8for_each13static_kernelINS2_12policy_hub_t12policy_500_tEmN6thrust24THRUST_300001_SM_1000_NS8cuda_cub20__uninitialized_fill7functorINS7_10device_ptrIP18adjacency_sentinelEESD_EEEEvT0_T1_
        .type           _ZN3cub18CUB_300001_SM_10006detail8for_each13static_kernelINS2_12policy_hub_t12policy_500_tEmN6thrust24THRUST_300001_SM_1000_NS8cuda_cub20__uninitialized_fill7functorINS7_10device_ptrIP18adjacency_sentinelEESD_EEEEvT0_T1_,@function
        .size           _ZN3cub18CUB_300001_SM_10006detail8for_each13static_kernelINS2_12policy_hub_t12policy_500_tEmN6thrust24THRUST_300001_SM_1000_NS8cuda_cub20__uninitialized_fill7functorINS7_10device_ptrIP18adjacency_sentinelEESD_EEEEvT0_T1_,(.L_x_185 - _ZN3cub18CUB_300001_SM_10006detail8for_each13static_kernelINS2_12policy_hub_t12policy_500_tEmN6thrust24THRUST_300001_SM_1000_NS8cuda_cub20__uninitialized_fill7functorINS7_10device_ptrIP18adjacency_sentinelEESD_EEEEvT0_T1_)
        .other          _ZN3cub18CUB_300001_SM_10006detail8for_each13static_kernelINS2_12policy_hub_t12policy_500_tEmN6thrust24THRUST_300001_SM_1000_NS8cuda_cub20__uninitialized_fill7functorINS7_10device_ptrIP18adjacency_sentinelEESD_EEEEvT0_T1_,@"STO_CUDA_ENTRY STV_DEFAULT"
_ZN3cub18CUB_300001_SM_10006detail8for_each13static_kernelINS2_12policy_hub_t12policy_500_tEmN6thrust24THRUST_300001_SM_1000_NS8cuda_cub20__uninitialized_fill7functorINS7_10device_ptrIP18adjacency_sentinelEESD_EEEEvT0_T1_:
.text._ZN3cub18CUB_300001_SM_10006detail8for_each13static_kernelINS2_12policy_hub_t12policy_500_tEmN6thrust24THRUST_300001_SM_1000_NS8cuda_cub20__uninitialized_fill7functorINS7_10device_ptrIP18adjacency_sentinelEESD_EEEEvT0_T1_:
        /* <DEDUP_REMOVED lines=20> */
.L_x_2:
        /* <DEDUP_REMOVED lines=19> */
.L_x_3:
        /* <DEDUP_REMOVED lines=9> */
.L_x_185:


//--------------------- .text._ZN3cub18CUB_300001_SM_10006detail8for_each13static_kernelINS2_12policy_hub_t12policy_500_tEmN6thrust24THRUST_300001_SM_1000_NS8cuda_cub20__uninitialized_fill7functorINS7_10device_ptrIP10edge_blockEESD_EEEEvT0_T1_ --------------------------
	.section	.text._ZN3cub18CUB_300001_SM_10006detail8for_each13static_kernelINS2_12policy_hub_t12policy_500_tEmN6thrust24THRUST_300001_SM_1000_NS8cuda_cub20__uninitialized_fill7functorINS7_10device_ptrIP10edge_blockEESD_EEEEvT0_T1_,"ax",@progbits
	.align	128
        .global         _ZN3cub18CUB_300001_SM_10006detail8for_each13static_kernelINS2_12policy_hub_t12policy_500_tEmN6thrust24THRUST_300001_SM_1000_NS8cuda_cub20__uninitialized_fill7functorINS7_10device_ptrIP10edge_blockEESD_EEEEvT0_T1_
        .type           _ZN3cub18CUB_300001_SM_10006detail8for_each13static_kernelINS2_12policy_hub_t12policy_500_tEmN6thrust24THRUST_300001_SM_1000_NS8cuda_cub20__uninitialized_fill7functorINS7_10device_ptrIP10edge_blockEESD_EEEEvT0_T1_,@function
        .size           _ZN3cub18CUB_300001_SM_10006detail8for_each13static_kernelINS2_12policy_hub_t12policy_500_tEmN6thrust24THRUST_300001_SM_1000_NS8cuda_cub20__uninitialized_fill7functorINS7_10device_ptrIP10edge_blockEESD_EEEEvT0_T1_,(.L_x_186 - _ZN3cub18CUB_300001_SM_10006detail8for_each13static_kernelINS2_12policy_hub_t12policy_500_tEmN6thrust24THRUST_300001_SM_1000_NS8cuda_cub20__uninitialized_fill7functorINS7_10device_ptrIP10edge_blockEESD_EEEEvT0_T1_)
        .other          _ZN3cub18CUB_300001_SM_10006detail8for_each13static_kernelINS2_12policy_hub_t12policy_500_tEmN6thrust24THRUST_300001_SM_1000_NS8cuda_cub20__uninitialized_fill7functorINS7_10device_ptrIP10edge_blockEESD_EEEEvT0_T1_,@"STO_CUDA_ENTRY STV_DEFAULT"
_ZN3cub18CUB_300001_SM_10006detail8for_each13static_kernelINS2_12policy_hub_t12policy_500_tEmN6thrust24THRUST_300001_SM_1000_NS8cuda_cub20__uninitialized_fill7functorINS7_10device_ptrIP10edge_blockEESD_EEEEvT0_T1_:
.text._ZN3cub18CUB_300001_SM_10006detail8for_each13static_kernelINS2_12policy_hub_t12policy_500_tEmN6thrust24THRUST_300001_SM_1000_NS8cuda_cub20__uninitialized_fill7functorINS7_10device_ptrIP10edge_blockEESD_EEEEvT0_T1_:
        /* <DEDUP_REMOVED lines=20> */
.L_x_4:
        /* <DEDUP_REMOVED lines=19> */
.L_x_5:
        /* <DEDUP_REMOVED lines=9> */
.L_x_186:


//--------------------- .text._ZN3cub18CUB_300001_SM_10006detail8for_each13static_kernelINS2_12policy_hub_t12policy_500_tEmN6thrust24THRUST_300001_SM_1000_NS8cuda_cub20__uninitialized_fill7functorINS7_10device_ptrIP12vertex_blockEESD_EEEEvT0_T1_ --------------------------
	.section	.text._ZN3cub18CUB_300001_SM_10006detail8for_each13static_kernelINS2_12policy_hub_t12policy_500_tEmN6thrust24THRUST_300001_SM_1000_NS8cuda_cub20__uninitialized_fill7functorINS7_10device_ptrIP12vertex_blockEESD_EEEEvT0_T1_,"ax",@progbits
	.align	128
        .global         _ZN3cub18CUB_300001_SM_10006detail8for_each13static_kernelINS2_12policy_hub_t12policy_500_tEmN6thrust24THRUST_300001_SM_1000_NS8cuda_cub20__uninitialized_fill7functorINS7_10device_ptrIP12vertex_blockEESD_EEEEvT0_T1_
        .type           _ZN3cub18CUB_300001_SM_10006detail8for_each13static_kernelINS2_12policy_hub_t12policy_500_tEmN6thrust24THRUST_300001_SM_1000_NS8cuda_cub20__uninitialized_fill7functorINS7_10device_ptrIP12vertex_blockEESD_EEEEvT0_T1_,@function
        .size           _ZN3cub18CUB_300001_SM_10006detail8for_each13static_kernelINS2_12policy_hub_t12policy_500_tEmN6thrust24THRUST_300001_SM_1000_NS8cuda_cub20__uninitialized_fill7functorINS7_10device_ptrIP12vertex_blockEESD_EEEEvT0_T1_,(.L_x_187 - _ZN3cub18CUB_300001_SM_10006detail8for_each13static_kernelINS2_12policy_hub_t12policy_500_tEmN6thrust24THRUST_300001_SM_1000_NS8cuda_cub20__uninitialized_fill7functorINS7_10device_ptrIP12vertex_blockEESD_EEEEvT0_T1_)
        .other          _ZN3cub18CUB_300001_SM_10006detail8for_each13static_kernelINS2_12policy_hub_t12policy_500_tEmN6thrust24THRUST_300001_SM_1000_NS8cuda_cub20__uninitialized_fill7functorINS7_10device_ptrIP12vertex_blockEESD_EEEEvT0_T1_,@"STO_CUDA_ENTRY STV_DEFAULT"
_ZN3cub18CUB_300001_SM_10006detail8for_each13static_kernelINS2_12policy_hub_t12policy_500_tEmN6thrust24THRUST_300001_SM_1000_NS8cuda_cub20__uninitialized_fill7functorINS7_10device_ptrIP12vertex_blockEESD_EEEEvT0_T1_:
.text._ZN3cub18CUB_300001_SM_10006detail8for_each13static_kernelINS2_12policy_hub_t12policy_500_tEmN6thrust24THRUST_300001_SM_1000_NS8cuda_cub20__uninitialized_fill7functorINS7_10device_ptrIP12vertex_blockEESD_EEEEvT0_T1_:
        /* <DEDUP_REMOVED lines=20> */
.L_x_6:
        /* <DEDUP_REMOVED lines=19> */
.L_x_7:
        /* <DEDUP_REMOVED lines=9> */
.L_x_187:


//--------------------- .text._ZN3cub18CUB_300001_SM_10006detail11EmptyKernelIvEEvv --------------------------
	.section	.text._ZN3cub18CUB_300001_SM_10006detail11EmptyKernelIvEEvv,"ax",@progbits
	.align	128
        .global         _ZN3cub18CUB_300001_SM_10006detail11EmptyKernelIvEEvv
        .type           _ZN3cub18CUB_300001_SM_10006detail11EmptyKernelIvEEvv,@function
        .size           _ZN3cub18CUB_300001_SM_10006detail11EmptyKernelIvEEvv,(.L_x_188 - _ZN3cub18CUB_300001_SM_10006detail11EmptyKernelIvEEvv)
        .other          _ZN3cub18CUB_300001_SM_10006detail11EmptyKernelIvEEvv,@"STO_CUDA_ENTRY STV_DEFAULT"
_ZN3cub18CUB_300001_SM_10006detail11EmptyKernelIvEEvv:
.text._ZN3cub18CUB_300001_SM_10006detail11EmptyKernelIvEEvv:
[----:B------:R-:W-:Y:S01]  /*0000*/  LDC R1, c[0x0][0x37c] ;  /* 0x0000df00ff017b82 */ /* 0x000fe20000000800 */
[----:B------:R-:W-:Y:S05]  /*0010*/  EXIT ;  /* 0x000000000000794d */ /* 0x000fea0003800000 */
.L_x_8:
        /* <DEDUP_REMOVED lines=14> */
.L_x_188:


//--------------------- .text._Z11printKernelP12vertex_blockm --------------------------
	.section	.text._Z11printKernelP12vertex_blockm,"ax",@progbits
	.align	128
        .global         _Z11printKernelP12vertex_blockm
        .type           _Z11printKernelP12vertex_blockm,@function
        .size           _Z11printKernelP12vertex_blockm,(.L_x_189 - _Z11printKernelP12vertex_blockm)
        .other          _Z11printKernelP12vertex_blockm,@"STO_CUDA_ENTRY STV_DEFAULT"
_Z11printKernelP12vertex_blockm:
.text._Z11printKernelP12vertex_blockm:
[----:B------:R-:W0:Y:S01]  /*0000*/  LDC R1, c[0x0][0x37c] ;  /* 0x0000df00ff017b82 */ /* 0x000e220000000800 */
[----:B------:R-:W-:Y:S01]  /*0010*/  MOV R0, 0x268 ;  /* 0x0000026800007802 */ /* 0x000fe20000000f00 */
[----:B------:R-:W1:Y:S01]  /*0020*/  LDCU UR4, c[0x0][0x2f8] ;  /* 0x00005f00ff0477ac */ /* 0x000e620008000800 */
[----:B0-----:R-:W-:Y:S01]  /*0030*/  VIADD R1, R1, 0xffffffe0 ;  /* 0xffffffe001017836 */ /* 0x001fe20000000000 */
[----:B------:R-:W-:-:S04]  /*0040*/  CS2R R6, SRZ ;  /* 0x0000000000067805 */ /* 0x000fc8000001ff00 */
[----:B------:R0:W2:Y:S01]  /*0050*/  LDC.64 R8, c[0x4][R0] ;  /* 0x0100000000087b82 */ /* 0x0000a20000000a00 */
[----:B------:R-:W3:Y:S01]  /*0060*/  LDCU.64 UR6, c[0x4][0x238] ;  /* 0x01004700ff0677ac */ /* 0x000ee20008000a00 */
[----:B------:R-:W4:Y:S01]  /*0070*/  LDCU UR5, c[0x0][0x2fc] ;  /* 0x00005f80ff0577ac */ /* 0x000f220008000800 */
[----:B------:R-:W0:Y:S01]  /*0080*/  LDCU.64 UR36, c[0x0][0x358] ;  /* 0x00006b00ff2477ac */ /* 0x000e220008000a00 */
[----:B-1----:R-:W-:Y:S01]  /*0090*/  IADD3 R18, P0, PT, R1, UR4, RZ ;  /* 0x0000000401127c10 */ /* 0x002fe2000ff1e0ff */
[----:B---3--:R-:W-:Y:S02]  /*00a0*/  IMAD.U32 R4, RZ, RZ, UR6 ;  /* 0x00000006ff047e24 */ /* 0x008fe4000f8e00ff */
[----:B------:R-:W-:Y:S02]  /*00b0*/  IMAD.U32 R5, RZ, RZ, UR7 ;  /* 0x00000007ff057e24 */ /* 0x000fe4000f8e00ff */
[----:B0---4-:R-:W-:-:S08]  /*00c0*/  IMAD.X R2, RZ, RZ, UR5, P0 ;  /* 0x00000005ff027e24 */ /* 0x011fd000080e06ff */
[----:B------:R-:W-:-:S07]  /*00d0*/  LEPC R20, `(.L_x_9) ;  /* 0x000000001014794e */ /* 0x000fce0000000000 */
[----:B--2---:R-:W-:Y:S05]  /*00e0*/  CALL.ABS.NOINC R8 ;  /* 0x0000000008007343 */ /* 0x004fea0003c00000 */
.L_x_9:
[----:B------:R-:W0:Y:S02]  /*00f0*/  LDC.64 R4, c[0x4][RZ] ;  /* 0x01000000ff047b82 */ /* 0x000e240000000a00 */
[----:B0-----:R-:W2:Y:S02]  /*0100*/  LDG.E.64 R24, desc[UR36][R4.64+0x20] ;  /* 0x0000202404187981 */ /* 0x001ea4000c1e1b00 */
[----:B--2---:R-:W-:-:S04]  /*0110*/  ISETP.NE.U32.AND P0, PT, R24, RZ, PT ;  /* 0x000000ff1800720c */ /* 0x004fc80003f05070 */
[----:B------:R-:W-:-:S13]  /*0120*/  ISETP.NE.AND.EX P0, PT, R25, RZ, PT, P0 ;  /* 0x000000ff1900720c */ /* 0x000fda0003f05300 */
[----:B------:R-:W-:Y:S05]  /*0130*/  @!P0 BRA `(.L_x_10) ;  /* 0x0000000400d08947 */ /* 0x000fea0003800000 */
[----:B------:R-:W-:Y:S01]  /*0140*/  BSSY.RECONVERGENT B9, `(.L_x_10) ;  /* 0x0000073000097945 */ /* 0x000fe20003800200 */
[----:B------:R-:W-:Y:S02]  /*0150*/  IMAD.MOV.U32 R26, RZ, RZ, RZ ;  /* 0x000000ffff1a7224 */ /* 0x000fe400078e00ff */
[----:B------:R-:W-:-:S07]  /*0160*/  IMAD.MOV.U32 R23, RZ, RZ, RZ ;  /* 0x000000ffff177224 */ /* 0x000fce00078e00ff */
.L_x_23:
[----:B------:R-:W-:Y:S01]  /*0170*/  IMAD.MOV.U32 R22, RZ, RZ, R26 ;  /* 0x000000ffff167224 */ /* 0x000fe200078e001a */
[----:B------:R-:W-:Y:S01]  /*0180*/  MOV R0, 0x268 ;  /* 0x0000026800007802 */ /* 0x000fe20000000f00 */
[----:B------:R-:W0:Y:S01]  /*0190*/  LDCU.64 UR4, c[0x4][0x240] ;  /* 0x01004800ff0477ac */ /* 0x000e220008000a00 */
[----:B------:R-:W-:Y:S02]  /*01a0*/  IMAD.MOV.U32 R6, RZ, RZ, R18 ;  /* 0x000000ffff067224 */ /* 0x000fe400078e0012 */
[----:B------:R1:W-:Y:S01]  /*01b0*/  STL.64 [R1], R22 ;  /* 0x0000001601007387 */ /* 0x0003e20000100a00 */
[----:B------:R1:W2:Y:S01]  /*01c0*/  LDC.64 R8, c[0x4][R0] ;  /* 0x0100000000087b82 */ /* 0x0002a20000000a00 */
[----:B------:R-:W-:Y:S02]  /*01d0*/  IMAD.MOV.U32 R7, RZ, RZ, R2 ;  /* 0x000000ffff077224 */ /* 0x000fe400078e0002 */
[----:B0-----:R-:W-:Y:S02]  /*01e0*/  IMAD.U32 R4, RZ, RZ, UR4 ;  /* 0x00000004ff047e24 */ /* 0x001fe4000f8e00ff */
[----:B-1----:R-:W-:-:S07]  /*01f0*/  IMAD.U32 R5, RZ, RZ, UR5 ;  /* 0x00000005ff057e24 */ /* 0x002fce000f8e00ff */
[----:B------:R-:W-:-:S07]  /*0200*/  LEPC R20, `(.L_x_11) ;  /* 0x000000001014794e */ /* 0x000fce0000000000 */
[----:B--2---:R-:W-:Y:S05]  /*0210*/  CALL.ABS.NOINC R8 ;  /* 0x0000000008007343 */ /* 0x004fea0003c00000 */
.L_x_11:
[----:B------:R-:W-:Y:S01]  /*0220*/  BSSY.RECONVERGENT B8, `(.L_x_12) ;  /* 0x0000057000087945 */ /* 0x000fe20003800200 */
[----:B------:R-:W-:Y:S02]  /*0230*/  IMAD.MOV.U32 R19, RZ, RZ, RZ ;  /* 0x000000ffff137224 */ /* 0x000fe400078e00ff */
[----:B------:R-:W-:-:S07]  /*0240*/  IMAD.MOV.U32 R22, RZ, RZ, RZ ;  /* 0x000000ffff167224 */ /* 0x000fce00078e00ff */
.L_x_21:
[----:B------:R-:W-:-:S04]  /*0250*/  LEA R16, P0, R19, R24, 0x3 ;  /* 0x0000001813107211 */ /* 0x000fc800078018ff */
[----:B------:R-:W-:-:S05]  /*0260*/  LEA.HI.X R17, R19, R25, R22, 0x3, P0 ;  /* 0x0000001913117211 */ /* 0x000fca00000f1c16 */
[----:B------:R-:W2:Y:S01]  /*0270*/  LD.E.64 R12, desc[UR36][R16.64+0x1f40] ;  /* 0x001f4024100c7980 */ /* 0x000ea2000c101b00 */
[----:B------:R-:W-:Y:S01]  /*0280*/  IADD3 R19, P0, PT, R19, 0x1, RZ ;  /* 0x0000000113137810 */ /* 0x000fe20007f1e0ff */
[----:B------:R-:W-:Y:S03]  /*0290*/  BSSY.RECONVERGENT B7, `(.L_x_13) ;  /* 0x0000045000077945 */ /* 0x000fe60003800200 */
[----:B------:R-:W-:Y:S01]  /*02a0*/  ISETP.NE.U32.AND P1, PT, R19, 0x3e8, PT ;  /* 0x000003e81300780c */ /* 0x000fe20003f25070 */
[----:B------:R-:W-:-:S05]  /*02b0*/  IMAD.X R22, RZ, RZ, R22, P0 ;  /* 0x000000ffff167224 */ /* 0x000fca00000e0616 */
[----:B------:R-:W-:-:S04]  /*02c0*/  ISETP.NE.AND.EX P1, PT, R22, RZ, PT, P1 ;  /* 0x000000ff1600720c */ /* 0x000fc80003f25310 */
[----:B------:R-:W-:Y:S02]  /*02d0*/  P2R R27, PR, RZ, 0x2 ;  /* 0x00000002ff1b7803 */ /* 0x000fe40000000000 */
[----:B--2---:R-:W-:-:S04]  /*02e0*/  ISETP.NE.U32.AND P0, PT, R12, RZ, PT ;  /* 0x000000ff0c00720c */ /* 0x004fc80003f05070 */
[----:B------:R-:W-:-:S13]  /*02f0*/  ISETP.NE.AND.EX P0, PT, R13, RZ, PT, P0 ;  /* 0x000000ff0d00720c */ /* 0x000fda0003f05300 */
[----:B------:R-:W-:Y:S05]  /*0300*/  @!P0 BRA `(.L_x_14) ;  /* 0x0000000000f48947 */ /* 0x000fea0003800000 */
[----:B------:R-:W2:Y:S02]  /*0310*/  LD.E.64 R8, desc[UR36][R16.64] ;  /* 0x0000002410087980 */ /* 0x000ea4000c101b00 */
[----:B--2---:R-:W-:-:S04]  /*0320*/  ISETP.NE.U32.AND P0, PT, R8, RZ, PT ;  /* 0x000000ff0800720c */ /* 0x004fc80003f05070 */
[----:B------:R-:W-:-:S13]  /*0330*/  ISETP.NE.AND.EX P0, PT, R9, RZ, PT, P0 ;  /* 0x000000ff0900720c */ /* 0x000fda0003f05300 */
[----:B------:R-:W-:Y:S05]  /*0340*/  @!P0 BRA `(.L_x_14) ;  /* 0x0000000000e48947 */ /* 0x000fea0003800000 */
[----:B------:R-:W2:Y:S04]  /*0350*/  LD.E.64 R10, desc[UR36][R16.64+0x3e90] ;  /* 0x003e9024100a7980 */ /* 0x000ea8000c101b00 */
[----:B------:R-:W3:Y:S01]  /*0360*/  LD.E.64 R14, desc[UR36][R12.64+0x8] ;  /* 0x000008240c0e7980 */ /* 0x000ee2000c101b00 */
[----:B------:R-:W-:Y:S01]  /*0370*/  MOV R0, 0x268 ;  /* 0x0000026800007802 */ /* 0x000fe20000000f00 */
[----:B------:R-:W0:Y:S01]  /*0380*/  LDCU.64 UR4, c[0x4][0x248] ;  /* 0x01004900ff0477ac */ /* 0x000e220008000a00 */
[----:B------:R-:W-:Y:S02]  /*0390*/  IMAD.MOV.U32 R6, RZ, RZ, R18 ;  /* 0x000000ffff067224 */ /* 0x000fe400078e0012 */
[----:B------:R1:W4:Y:S01]  /*03a0*/  LDC.64 R28, c[0x4][R0] ;  /* 0x01000000001c7b82 */ /* 0x0003220000000a00 */
[----:B------:R-:W-:-:S02]  /*03b0*/  IMAD.MOV.U32 R7, RZ, RZ, R2 ;  /* 0x000000ffff077224 */ /* 0x000fc400078e0002 */
[----:B0-----:R-:W-:Y:S02]  /*03c0*/  IMAD.U32 R4, RZ, RZ, UR4 ;  /* 0x00000004ff047e24 */ /* 0x001fe4000f8e00ff */
[----:B------:R-:W-:Y:S01]  /*03d0*/  IMAD.U32 R5, RZ, RZ, UR5 ;  /* 0x00000005ff057e24 */ /* 0x000fe2000f8e00ff */
[----:B--2---:R1:W-:Y:S04]  /*03e0*/  STL.128 [R1], R8 ;  /* 0x0000000801007387 */ /* 0x0043e80000100c00 */
[----:B---34-:R1:W-:Y:S02]  /*03f0*/  STL.128 [R1+0x10], R12 ;  /* 0x0000100c01007387 */ /* 0x0183e40000100c00 */
[----:B------:R-:W-:-:S07]  /*0400*/  LEPC R20, `(.L_x_15) ;  /* 0x000000001014794e */ /* 0x000fce0000000000 */
[----:B-1----:R-:W-:Y:S05]  /*0410*/  CALL.ABS.NOINC R28 ;  /* 0x000000001c007343 */ /* 0x002fea0003c00000 */
.L_x_15:
[----:B------:R-:W2:Y:S04]  /*0420*/  LD.E.64 R28, desc[UR36][R16.64+0x1f40] ;  /* 0x001f4024101c7980 */ /* 0x000ea8000c101b00 */
[----:B--2---:R-:W2:Y:S01]  /*0430*/  LD.E.64 R4, desc[UR36][R28.64+0x8] ;  /* 0x000008241c047980 */ /* 0x004ea2000c101b00 */
[----:B------:R-:W-:Y:S01]  /*0440*/  BSSY.RECONVERGENT B6, `(.L_x_16) ;  /* 0x0000021000067945 */ /* 0x000fe20003800200 */
[----:B--2---:R-:W-:-:S04]  /*0450*/  ISETP.NE.U32.AND P0, PT, R4, RZ, PT ;  /* 0x000000ff0400720c */ /* 0x004fc80003f05070 */
[----:B------:R-:W-:-:S13]  /*0460*/  ISETP.NE.AND.EX P0, PT, R5, RZ, PT, P0 ;  /* 0x000000ff0500720c */ /* 0x000fda0003f05300 */
[----:B------:R-:W-:Y:S05]  /*0470*/  @!P0 BRA `(.L_x_17) ;  /* 0x0000000000748947 */ /* 0x000fea0003800000 */
[----:B------:R-:W5:Y:S01]  /*0480*/  LD.E.64 R28, desc[UR36][R28.64+0x20] ;  /* 0x000020241c1c7980 */ /* 0x000f62000c101b00 */
[----:B------:R-:W-:Y:S02]  /*0490*/  CS2R R32, SRZ ;  /* 0x0000000000207805 */ /* 0x000fe4000001ff00 */
[----:B------:R-:W-:-:S07]  /*04a0*/  CS2R R30, SRZ ;  /* 0x00000000001e7805 */ /* 0x000fce000001ff00 */
.L_x_19:
[C---:B-----5:R-:W-:Y:S01]  /*04b0*/  LEA R10, P0, R31.reuse, R28, 0x3 ;  /* 0x0000001c1f0a7211 */ /* 0x060fe200078018ff */
[----:B------:R-:W0:Y:S03]  /*04c0*/  LDCU.64 UR4, c[0x4][0x250] ;  /* 0x01004a00ff0477ac */ /* 0x000e260008000a00 */
[----:B------:R-:W-:-:S06]  /*04d0*/  LEA.HI.X R11, R31, R29, R30, 0x3, P0 ;  /* 0x0000001d1f0b7211 */ /* 0x000fcc00000f1c1e */
[----:B------:R-:W2:Y:S01]  /*04e0*/  LD.E.64 R10, desc[UR36][R10.64] ;  /* 0x000000240a0a7980 */ /* 0x000ea2000c101b00 */
[----:B------:R-:W-:Y:S01]  /*04f0*/  MOV R8, 0x268 ;  /* 0x0000026800087802 */ /* 0x000fe20000000f00 */
[----:B------:R-:W-:Y:S02]  /*0500*/  IMAD.MOV.U32 R6, RZ, RZ, R18 ;  /* 0x000000ffff067224 */ /* 0x000fe400078e0012 */
[----:B------:R-:W-:-:S03]  /*0510*/  IMAD.MOV.U32 R7, RZ, RZ, R2 ;  /* 0x000000ffff077224 */ /* 0x000fc600078e0002 */
[----:B------:R-:W1:Y:S01]  /*0520*/  LDC.64 R8, c[0x4][R8] ;  /* 0x0100000008087b82 */ /* 0x000e620000000a00 */
[----:B0-----:R-:W-:Y:S02]  /*0530*/  IMAD.U32 R4, RZ, RZ, UR4 ;  /* 0x00000004ff047e24 */ /* 0x001fe4000f8e00ff */
[----:B------:R-:W-:Y:S01]  /*0540*/  IMAD.U32 R5, RZ, RZ, UR5 ;  /* 0x00000005ff057e24 */ /* 0x000fe2000f8e00ff */
[----:B-12---:R0:W-:Y:S06]  /*0550*/  STL.64 [R1], R10 ;  /* 0x0000000a01007387 */ /* 0x0061ec0000100a00 */
[----:B------:R-:W-:-:S07]  /*0560*/  LEPC R20, `(.L_x_18) ;  /* 0x000000001014794e */ /* 0x000fce0000000000 */
[----:B0-----:R-:W-:Y:S05]  /*0570*/  CALL.ABS.NOINC R8 ;  /* 0x0000000008007343 */ /* 0x001fea0003c00000 */
.L_x_18:
[----:B------:R-:W2:Y:S01]  /*0580*/  LD.E.64 R4, desc[UR36][R16.64+0x1f40] ;  /* 0x001f402410047980 */ /* 0x000ea2000c101b00 */
[----:B------:R-:W-:-:S04]  /*0590*/  ISETP.GE.U32.AND P0, PT, R31, 0x3e7, PT ;  /* 0x000003e71f00780c */ /* 0x000fc80003f06070 */
[----:B------:R-:W-:-:S13]  /*05a0*/  ISETP.GE.U32.AND.EX P0, PT, R30, RZ, PT, P0 ;  /* 0x000000ff1e00720c */ /* 0x000fda0003f06100 */
[----:B------:R-:W5:Y:S04]  /*05b0*/  @P0 LD.E.64 R28, desc[UR36][R28.64+0x1f48] ;  /* 0x001f48241c1c0980 */ /* 0x000f68000c101b00 */
[----:B--2---:R-:W2:Y:S01]  /*05c0*/  LD.E.64 R4, desc[UR36][R4.64+0x8] ;  /* 0x0000082404047980 */ /* 0x004ea2000c101b00 */
[----:B------:R-:W-:-:S05]  /*05d0*/  IADD3 R32, P1, PT, R32, 0x1, RZ ;  /* 0x0000000120207810 */ /* 0x000fca0007f3e0ff */
[----:B------:R-:W-:Y:S01]  /*05e0*/  IMAD.X R33, RZ, RZ, R33, P1 ;  /* 0x000000ffff217224 */ /* 0x000fe200008e0621 */
[----:B------:R-:W-:-:S05]  /*05f0*/  IADD3 R31, P2, PT, R31, 0x1, RZ ;  /* 0x000000011f1f7810 */ /* 0x000fca0007f5e0ff */
[----:B------:R-:W-:Y:S01]  /*0600*/  IMAD.X R30, RZ, RZ, R30, P2 ;  /* 0x000000ffff1e7224 */ /* 0x000fe200010e061e */
[----:B------:R-:W-:Y:S02]  /*0610*/  @P0 CS2R R30, SRZ ;  /* 0x00000000001e0805 */ /* 0x000fe4000001ff00 */
[----:B--2---:R-:W-:-:S04]  /*0620*/  ISETP.GE.U32.AND P1, PT, R32, R4, PT ;  /* 0x000000042000720c */ /* 0x004fc80003f26070 */
[----:B------:R-:W-:-:S13]  /*0630*/  ISETP.GE.U32.AND.EX P1, PT, R33, R5, PT, P1 ;  /* 0x000000052100720c */ /* 0x000fda0003f26110 */
[----:B------:R-:W-:Y:S05]  /*0640*/  @!P1 BRA `(.L_x_19) ;  /* 0xfffffffc00989947 */ /* 0x000fea000383ffff */
.L_x_17:
[----:B------:R-:W-:Y:S05]  /*0650*/  BSYNC.RECONVERGENT B6 ;  /* 0x0000000000067941 */ /* 0x000fea0003800200 */
.L_x_16:
[----:B------:R-:W-:Y:S01]  /*0660*/  MOV R0, 0x268 ;  /* 0x0000026800007802 */ /* 0x000fe20000000f00 */
[----:B------:R-:W0:Y:S01]  /*0670*/  LDCU.64 UR4, c[0x4][0x258] ;  /* 0x01004b00ff0477ac */ /* 0x000e220008000a00 */
[----:B------:R-:W-:Y:S02]  /*0680*/  CS2R R6, SRZ ;  /* 0x0000000000067805 */ /* 0x000fe4000001ff00 */
[----:B------:R1:W2:Y:S01]  /*0690*/  LDC.64 R8, c[0x4][R0] ;  /* 0x0100000000087b82 */ /* 0x0002a20000000a00 */
[----:B0-----:R-:W-:Y:S02]  /*06a0*/  IMAD.U32 R4, RZ, RZ, UR4 ;  /* 0x00000004ff047e24 */ /* 0x001fe4000f8e00ff */
[----:B-1----:R-:W-:-:S07]  /*06b0*/  IMAD.U32 R5, RZ, RZ, UR5 ;  /* 0x00000005ff057e24 */ /* 0x002fce000f8e00ff */
[----:B------:R-:W-:-:S07]  /*06c0*/  LEPC R20, `(.L_x_14) ;  /* 0x000000001014794e */ /* 0x000fce0000000000 */
[----:B--2--5:R-:W-:Y:S05]  /*06d0*/  CALL.ABS.NOINC R8 ;  /* 0x0000000008007343 */ /* 0x024fea0003c00000 */
.L_x_14:
[----:B------:R-:W-:Y:S05]  /*06e0*/  BSYNC.RECONVERGENT B7 ;  /* 0x0000000000077941 */ /* 0x000fea0003800200 */
.L_x_13:
[----:B------:R-:W-:Y:S01]  /*06f0*/  MOV R16, 0x268 ;  /* 0x0000026800107802 */ /* 0x000fe20000000f00 */
[----:B------:R-:W0:Y:S01]  /*0700*/  LDCU.64 UR4, c[0x4][0x258] ;  /* 0x01004b00ff0477ac */ /* 0x000e220008000a00 */
[----:B------:R-:W-:Y:S02]  /*0710*/  CS2R R6, SRZ ;  /* 0x0000000000067805 */ /* 0x000fe4000001ff00 */
[----:B------:R1:W2:Y:S01]  /*0720*/  LDC.64 R8, c[0x4][R16] ;  /* 0x0100000010087b82 */ /* 0x0002a20000000a00 */
[----:B0-----:R-:W-:Y:S02]  /*0730*/  IMAD.U32 R4, RZ, RZ, UR4 ;  /* 0x00000004ff047e24 */ /* 0x001fe4000f8e00ff */
[----:B-1----:R-:W-:-:S07]  /*0740*/  IMAD.U32 R5, RZ, RZ, UR5 ;  /* 0x00000005ff057e24 */ /* 0x002fce000f8e00ff */
[----:B------:R-:W-:-:S07]  /*0750*/  LEPC R20, `(.L_x_20) ;  /* 0x000000001014794e */ /* 0x000fce0000000000 */
[----:B--2---:R-:W-:Y:S05]  /*0760*/  CALL.ABS.NOINC R8 ;  /* 0x0000000008007343 */ /* 0x004fea0003c00000 */
.L_x_20:
[----:B------:R-:W-:-:S13]  /*0770*/  ISETP.NE.AND P6, PT, R27, RZ, PT ;  /* 0x000000ff1b00720c */ /* 0x000fda0003fc5270 */
[----:B------:R-:W-:Y:S05]  /*0780*/  @P6 BRA `(.L_x_21) ;  /* 0xfffffff800b06947 */ /* 0x000fea000383ffff */
[----:B------:R-:W-:Y:S05]  /*0790*/  BSYNC.RECONVERGENT B8 ;  /* 0x0000000000087941 */ /* 0x000fea0003800200 */
.L_x_12:
[----:B------:R-:W5:Y:S01]  /*07a0*/  LD.E.64 R24, desc[UR36][R24.64+0x3e88] ;  /* 0x003e882418187980 */ /* 0x000f62000c101b00 */
[----:B------:R-:W0:Y:S01]  /*07b0*/  LDC.64 R16, c[0x4][R16] ;  /* 0x0100000010107b82 */ /* 0x000e220000000a00 */
[----:B------:R-:W1:Y:S01]  /*07c0*/  LDCU.64 UR4, c[0x4][0x258] ;  /* 0x01004b00ff0477ac */ /* 0x000e620008000a00 */
[----:B------:R-:W-:Y:S02]  /*07d0*/  IADD3 R26, P0, PT, R26, 0x1, RZ ;  /* 0x000000011a1a7810 */ /* 0x000fe40007f1e0ff */
[----:B------:R-:W-:-:S03]  /*07e0*/  CS2R R6, SRZ ;  /* 0x0000000000067805 */ /* 0x000fc6000001ff00 */
[----:B------:R-:W-:Y:S02]  /*07f0*/  IMAD.X R23, RZ, RZ, R23, P0 ;  /* 0x000000ffff177224 */ /* 0x000fe400000e0617 */
[----:B-1----:R-:W-:Y:S02]  /*0800*/  IMAD.U32 R4, RZ, RZ, UR4 ;  /* 0x00000004ff047e24 */ /* 0x002fe4000f8e00ff */
[----:B------:R-:W-:-:S07]  /*0810*/  IMAD.U32 R5, RZ, RZ, UR5 ;  /* 0x00000005ff057e24 */ /* 0x000fce000f8e00ff */
[----:B------:R-:W-:-:S07]  /*0820*/  LEPC R20, `(.L_x_22) ;  /* 0x000000001014794e */ /* 0x000fce0000000000 */
[----:B0----5:R-:W-:Y:S05]  /*0830*/  CALL.ABS.NOINC R16 ;  /* 0x0000000010007343 */ /* 0x021fea0003c00000 */
.L_x_22:
[----:B------:R-:W-:-:S04]  /*0840*/  ISETP.NE.U32.AND P0, PT, R24, RZ, PT ;  /* 0x000000ff1800720c */ /* 0x000fc80003f05070 */
[----:B------:R-:W-:-:S13]  /*0850*/  ISETP.NE.AND.EX P0, PT, R25, RZ, PT, P0 ;  /* 0x000000ff1900720c */ /* 0x000fda0003f05300 */
[----:B------:R-:W-:Y:S05]  /*0860*/  @P0 BRA `(.L_x_23) ;  /* 0xfffffff800400947 */ /* 0x000fea000383ffff */
[----:B------:R-:W-:Y:S05]  /*0870*/  BSYNC.RECONVERGENT B9 ;  /* 0x0000000000097941 */ /* 0x000fea0003800200 */
.L_x_10:
[----:B------:R-:W0:Y:S01]  /*0880*/  LDC.64 R8, c[0x4][RZ] ;  /* 0x01000000ff087b82 */ /* 0x000e220000000a00 */
[----:B------:R-:W-:Y:S01]  /*0890*/  MOV R0, 0x268 ;  /* 0x0000026800007802 */ /* 0x000fe20000000f00 */
[----:B------:R-:W1:Y:S01]  /*08a0*/  LDCU.64 UR4, c[0x4][0x260] ;  /* 0x01004c00ff0477ac */ /* 0x000e620008000a00 */
[----:B0-----:R-:W2:Y:S05]  /*08b0*/  LDG.E.64 R8, desc[UR36][R8.64+0x8] ;  /* 0x0000082408087981 */ /* 0x001eaa000c1e1b00 */
[----:B------:R0:W3:Y:S01]  /*08c0*/  LDC.64 R10, c[0x4][R0] ;  /* 0x01000000000a7b82 */ /* 0x0000e20000000a00 */
[----:B-1----:R-:W-:Y:S02]  /*08d0*/  IMAD.U32 R4, RZ, RZ, UR4 ;  /* 0x00000004ff047e24 */ /* 0x002fe4000f8e00ff */
[----:B------:R-:W-:-:S02]  /*08e0*/  IMAD.U32 R5, RZ, RZ, UR5 ;  /* 0x00000005ff057e24 */ /* 0x000fc4000f8e00ff */
[----:B------:R-:W-:Y:S02]  /*08f0*/  IMAD.MOV.U32 R6, RZ, RZ, R18 ;  /* 0x000000ffff067224 */ /* 0x000fe400078e0012 */
[----:B------:R-:W-:Y:S01]  /*0900*/  IMAD.MOV.U32 R7, RZ, RZ, R2 ;  /* 0x000000ffff077224 */ /* 0x000fe200078e0002 */
[----:B--23--:R0:W-:Y:S06]  /*0910*/  STL.64 [R1], R8 ;  /* 0x0000000801007387 */ /* 0x00c1ec0000100a00 */
[----:B------:R-:W-:-:S07]  /*0920*/  LEPC R20, `(.L_x_24) ;  /* 0x000000001014794e */ /* 0x000fce0000000000 */
[----:B0-----:R-:W-:Y:S05]  /*0930*/  CALL.ABS.NOINC R10 ;  /* 0x000000000a007343 */ /* 0x001fea0003c00000 */
.L_x_24:
[----:B------:R-:W-:Y:S05]  /*0940*/  EXIT ;  /* 0x000000000000794d */ /* 0x000fea0003800000 */
.L_x_25:
        /* <DEDUP_REMOVED lines=11> */
.L_x_189:


//--------------------- .text._Z19adjacency_list_initP10edge_blockPmP16graph_propertiesS1_S1_mmm --------------------------
	.section	.text._Z19adjacency_list_initP10edge_blockPmP16graph_propertiesS1_S1_mmm,"ax",@progbits
	.align	128
        .global         _Z19adjacency_list_initP10edge_blockPmP16graph_propertiesS1_S1_mmm
        .type           _Z19adjacency_list_initP10edge_blockPmP16graph_propertiesS1_S1_mmm,@function
        .size           _Z19adjacency_list_initP10edge_blockPmP16graph_propertiesS1_S1_mmm,(.L_x_190 - _Z19adjacency_list_initP10edge_blockPmP16graph_propertiesS1_S1_mmm)
        .other          _Z19adjacency_list_initP10edge_blockPmP16graph_propertiesS1_S1_mmm,@"STO_CUDA_ENTRY STV_DEFAULT"
_Z19adjacency_list_initP10edge_blockPmP16graph_propertiesS1_S1_mmm:
.text._Z19adjacency_list_initP10edge_blockPmP16graph_propertiesS1_S1_mmm:
[----:B------:R-:W0:Y:S01]  /*0000*/  LDC R1, c[0x0][0x37c] ;  /* 0x0000df00ff017b82 */ /* 0x000e220000000800 */
[----:B------:R-:W1:Y:S01]  /*0010*/  S2R R26, SR_TID.X ;  /* 0x00000000001a7919 */ /* 0x000e620000002100 */
[----:B------:R-:W2:Y:S06]  /*0020*/  LDCU UR5, c[0x0][0x2fc] ;  /* 0x00005f80ff0577ac */ /* 0x000eac0008000800 */
[----:B------:R-:W1:Y:S01]  /*0030*/  S2UR UR6, SR_CTAID.X ;  /* 0x00000000000679c3 */ /* 0x000e620000002500 */
[----:B0-----:R-:W-:-:S07]  /*0040*/  VIADD R1, R1, 0xfffffca0 ;  /* 0xfffffca001017836 */ /* 0x001fce0000000000 */
[----:B------:R-:W-:Y:S08]  /*0050*/  BAR.SYNC.DEFER_BLOCKING 0x0 ;  /* 0x0000000000007b1d */ /* 0x000ff00000010000 */
[----:B------:R-:W1:Y:S01]  /*0060*/  LDC R3, c[0x0][0x360] ;  /* 0x0000d800ff037b82 */ /* 0x000e620000000800 */
[----:B------:R-:W0:Y:S01]  /*0070*/  LDCU.64 UR8, c[0x0][0x3b0] ;  /* 0x00007600ff0877ac */ /* 0x000e220008000a00 */
[----:B------:R-:W3:Y:S02]  /*0080*/  LDCU UR4, c[0x0][0x2f8] ;  /* 0x00005f00ff0477ac */ /* 0x000ee40008000800 */
[----:B---3--:R-:W-:Y:S01]  /*0090*/  IADD3 R22, P1, PT, R1, UR4, RZ ;  /* 0x0000000401167c10 */ /* 0x008fe2000ff3e0ff */
[----:B-1----:R-:W-:-:S04]  /*00a0*/  IMAD R24, R3, UR6, R26 ;  /* 0x0000000603187c24 */ /* 0x002fc8000f8e021a */
[----:B--2---:R-:W-:Y:S01]  /*00b0*/  IMAD.X R2, RZ, RZ, UR5, P1 ;  /* 0x00000005ff027e24 */ /* 0x004fe200088e06ff */
[----:B0-----:R-:W-:-:S04]  /*00c0*/  ISETP.GE.U32.AND P0, PT, R24, UR8, PT ;  /* 0x0000000818007c0c */ /* 0x001fc8000bf06070 */
[----:B------:R-:W-:-:S13]  /*00d0*/  ISETP.GE.U32.AND.EX P0, PT, RZ, UR9, PT, P0 ;  /* 0x00000009ff007c0c */ /* 0x000fda000bf06100 */
[----:B------:R-:W-:Y:S05]  /*00e0*/  @P0 EXIT ;  /* 0x000000000000094d */ /* 0x000fea0003800000 */
[----:B------:R-:W0:Y:S01]  /*00f0*/  LDC.64 R30, c[0x4][RZ] ;  /* 0x01000000ff1e7b82 */ /* 0x000e220000000a00 */
[----:B------:R-:W0:Y:S02]  /*0100*/  LDCU.64 UR36, c[0x0][0x358] ;  /* 0x00006b00ff2477ac */ /* 0x000e240008000a00 */
[----:B0-----:R-:W5:Y:S01]  /*0110*/  LDG.E.64 R30, desc[UR36][R30.64+0x20] ;  /* 0x000020241e1e7981 */ /* 0x001f62000c1e1b00 */
[----:B------:R-:W-:Y:S01]  /*0120*/  IADD3 R17, P0, PT, R22, 0x340, RZ ;  /* 0x0000034016117810 */ /* 0x000fe20007f1e0ff */
[----:B------:R-:W-:Y:S01]  /*0130*/  BSSY.RECONVERGENT B0, `(.L_x_26) ;  /* 0x000004a000007945 */ /* 0x000fe20003800200 */
[----:B------:R-:W-:Y:S01]  /*0140*/  IADD3 R28, P1, PT, R24, 0x1, RZ ;  /* 0x00000001181c7810 */ /* 0x000fe20007f3e0ff */
[----:B------:R-:W-:Y:S02]  /*0150*/  IMAD.MOV.U32 R25, RZ, RZ, RZ ;  /* 0x000000ffff197224 */ /* 0x000fe400078e00ff */
[----:B------:R-:W-:Y:S02]  /*0160*/  IMAD.X R16, RZ, RZ, R2, P0 ;  /* 0x000000ffff107224 */ /* 0x000fe400000e0602 */
[----:B------:R-:W-:-:S08]  /*0170*/  IMAD.X R23, RZ, RZ, RZ, P1 ;  /* 0x000000ffff177224 */ /* 0x000fd000008e06ff */
.L_x_30:
[----:B------:R-:W-:Y:S01]  /*0180*/  BSSY.RELIABLE B9, `(.L_x_27) ;  /* 0x0000042000097945 */ /* 0x000fe20003800100 */
[----:B------:R-:W-:Y:S02]  /*0190*/  IMAD.MOV.U32 R3, RZ, RZ, RZ ;  /* 0x000000ffff037224 */ /* 0x000fe400078e00ff */
[----:B------:R-:W-:-:S07]  /*01a0*/  IMAD.MOV.U32 R0, RZ, RZ, RZ ;  /* 0x000000ffff007224 */ /* 0x000fce00078e00ff */
.L_x_29:
[----:B-----5:R-:W-:-:S04]  /*01b0*/  LEA R4, P0, R3, R30, 0x3 ;  /* 0x0000001e03047211 */ /* 0x020fc800078018ff */
[----:B------:R-:W-:-:S05]  /*01c0*/  LEA.HI.X R5, R3, R31, R0, 0x3, P0 ;  /* 0x0000001f03057211 */ /* 0x000fca00000f1c00 */
[----:B------:R-:W2:Y:S01]  /*01d0*/  LD.E.64 R6, desc[UR36][R4.64] ;  /* 0x0000002404067980 */ /* 0x000ea2000c101b00 */
[----:B------:R-:W-:Y:S02]  /*01e0*/  IMAD.MOV.U32 R19, RZ, RZ, R3 ;  /* 0x000000ffff137224 */ /* 0x000fe400078e0003 */
[----:B------:R-:W-:Y:S01]  /*01f0*/  IMAD.MOV.U32 R27, RZ, RZ, R0 ;  /* 0x000000ffff1b7224 */ /* 0x000fe200078e0000 */
[----:B--2---:R-:W-:-:S04]  /*0200*/  ISETP.NE.U32.AND P0, PT, R6, R28, PT ;  /* 0x0000001c0600720c */ /* 0x004fc80003f05070 */
[----:B------:R-:W-:-:S13]  /*0210*/  ISETP.NE.AND.EX P0, PT, R7, R23, PT, P0 ;  /* 0x000000170700720c */ /* 0x000fda0003f05300 */
[----:B------:R-:W-:Y:S05]  /*0220*/  @!P0 BREAK.RELIABLE B9 ;  /* 0x0000000000098942 */ /* 0x000fea0003800100 */
[----:B------:R-:W-:Y:S05]  /*0230*/  @!P0 BRA `(.L_x_28) ;  /* 0x0000000000e48947 */ /* 0x000fea0003800000 */
[----:B------:R-:W2:Y:S01]  /*0240*/  LD.E.64 R6, desc[UR36][R4.64+0x8] ;  /* 0x0000082404067980 */ /* 0x000ea2000c101b00 */
[----:B------:R-:W-:-:S05]  /*0250*/  IADD3 R19, P1, PT, R3, 0x1, RZ ;  /* 0x0000000103137810 */ /* 0x000fca0007f3e0ff */
[----:B------:R-:W-:Y:S01]  /*0260*/  IMAD.X R27, RZ, RZ, R0, P1 ;  /* 0x000000ffff1b7224 */ /* 0x000fe200008e0600 */
        /* <DEDUP_REMOVED lines=46> */
[----:B------:R-:W-:-:S05]  /*0550*/  IADD3 R3, P0, PT, R3, 0x8, RZ ;  /* 0x0000000803037810 */ /* 0x000fca0007f1e0ff */
[----:B------:R-:W-:Y:S01]  /*0560*/  IMAD.X R0, RZ, RZ, R0, P0 ;  /* 0x000000ffff007224 */ /* 0x000fe200000e0600 */
[----:B------:R-:W-:-:S04]  /*0570*/  ISETP.NE.U32.AND P0, PT, R3, 0x3e8, PT ;  /* 0x000003e80300780c */ /* 0x000fc80003f05070 */
[----:B------:R-:W-:-:S13]  /*0580*/  ISETP.NE.AND.EX P0, PT, R0, RZ, PT, P0 ;  /* 0x000000ff0000720c */ /* 0x000fda0003f05300 */
[----:B------:R-:W-:Y:S05]  /*0590*/  @P0 BRA `(.L_x_29) ;  /* 0xfffffffc00040947 */ /* 0x000fea000383ffff */
[----:B------:R-:W-:Y:S05]  /*05a0*/  BSYNC.RELIABLE B9 ;  /* 0x0000000000097941 */ /* 0x000fea0003800100 */
.L_x_27:
[----:B------:R-:W5:Y:S01]  /*05b0*/  LD.E.64 R30, desc[UR36][R30.64+0x3e88] ;  /* 0x003e88241e1e7980 */ /* 0x000f62000c101b00 */
[----:B------:R-:W-:Y:S05]  /*05c0*/  BRA `(.L_x_30) ;  /* 0xfffffff800ec7947 */ /* 0x000fea000383ffff */
.L_x_28:
[----:B------:R-:W-:Y:S05]  /*05d0*/  BSYNC.RECONVERGENT B0 ;  /* 0x0000000000007941 */ /* 0x000fea0003800200 */
.L_x_26:
[----:B------:R-:W-:Y:S05]  /*05e0*/  WARPSYNC.ALL ;  /* 0x0000000000007948 */ /* 0x000fea0003800000 */
[----:B------:R-:W-:Y:S01]  /*05f0*/  IMAD.MOV.U32 R10, RZ, RZ, R19 ;  /* 0x000000ffff0a7224 */ /* 0x000fe200078e0013 */
[----:B------:R-:W-:Y:S01]  /*0600*/  MOV R18, 0x268 ;  /* 0x0000026800127802 */ /* 0x000fe20000000f00 */
[----:B------:R-:W-:Y:S01]  /*0610*/  IMAD.MOV.U32 R11, RZ, RZ, R27 ;  /* 0x000000ffff0b7224 */ /* 0x000fe200078e001b */
[----:B------:R-:W0:Y:S01]  /*0620*/  LDCU.64 UR4, c[0x4][0x208] ;  /* 0x01004100ff0477ac */ /* 0x000e220008000a00 */
[----:B------:R-:W-:Y:S01]  /*0630*/  IMAD.MOV.U32 R6, RZ, RZ, R17 ;  /* 0x000000ffff067224 */ /* 0x000fe200078e0011 */
[----:B------:R1:W2:Y:S01]  /*0640*/  LDC.64 R8, c[0x4][R18] ;  /* 0x0100000012087b82 */ /* 0x0002a20000000a00 */
[----:B------:R-:W-:Y:S01]  /*0650*/  IMAD.MOV.U32 R7, RZ, RZ, R16 ;  /* 0x000000ffff077224 */ /* 0x000fe200078e0010 */
[----:B------:R1:W-:Y:S01]  /*0660*/  STL.64 [R1+0x340], R10 ;  /* 0x0003400a01007387 */ /* 0x0003e20000100a00 */
[----:B0-----:R-:W-:-:S02]  /*0670*/  IMAD.U32 R4, RZ, RZ, UR4 ;  /* 0x00000004ff047e24 */ /* 0x001fc4000f8e00ff */
[----:B-1----:R-:W-:-:S07]  /*0680*/  IMAD.U32 R5, RZ, RZ, UR5 ;  /* 0x00000005ff057e24 */ /* 0x002fce000f8e00ff */
[----:B------:R-:W-:-:S07]  /*0690*/  LEPC R20, `(.L_x_31) ;  /* 0x000000001014794e */ /* 0x000fce0000000000 */
[----:B--2---:R-:W-:Y:S05]  /*06a0*/  CALL.ABS.NOINC R8 ;  /* 0x0000000008007343 */ /* 0x004fea0003c00000 */
.L_x_31:
[C---:B------:R-:W-:Y:S01]  /*06b0*/  LEA R36, P0, R19.reuse, R30, 0x3 ;  /* 0x0000001e13247211 */ /* 0x040fe200078018ff */
[----:B------:R-:W-:Y:S01]  /*06c0*/  IMAD.MOV.U32 R12, RZ, RZ, R24 ;  /* 0x000000ffff0c7224 */ /* 0x000fe200078e0018 */
[----:B------:R-:W0:Y:S02]  /*06d0*/  LDCU.64 UR4, c[0x4][0x210] ;  /* 0x01004200ff0477ac */ /* 0x000e240008000a00 */
[----:B------:R-:W-:-:S05]  /*06e0*/  LEA.HI.X R37, R19, R31, R27, 0x3, P0 ;  /* 0x0000001f13257211 */ /* 0x000fca00000f1c1b */
[----:B------:R-:W2:Y:S04]  /*06f0*/  LD.E.64 R14, desc[UR36][R36.64] ;  /* 0x00000024240e7980 */ /* 0x000ea8000c101b00 */
[----:B------:R-:W3:Y:S04]  /*0700*/  LD.E.64 R8, desc[UR36][R36.64+0x1f40] ;  /* 0x001f402424087980 */ /* 0x000ee8000c101b00 */
[----:B------:R-:W3:Y:S01]  /*0710*/  LD.E.64 R10, desc[UR36][R36.64+0x3e90] ;  /* 0x003e9024240a7980 */ /* 0x000ee2000c101b00 */
[----:B------:R-:W-:Y:S01]  /*0720*/  IMAD.MOV.U32 R13, RZ, RZ, R25 ;  /* 0x000000ffff0d7224 */ /* 0x000fe200078e0019 */
[----:B------:R-:W1:Y:S01]  /*0730*/  LDC.64 R18, c[0x4][R18] ;  /* 0x0100000012127b82 */ /* 0x000e620000000a00 */
[----:B0-----:R-:W-:-:S02]  /*0740*/  IMAD.U32 R4, RZ, RZ, UR4 ;  /* 0x00000004ff047e24 */ /* 0x001fc4000f8e00ff */
[----:B------:R-:W-:Y:S02]  /*0750*/  IMAD.U32 R5, RZ, RZ, UR5 ;  /* 0x00000005ff057e24 */ /* 0x000fe4000f8e00ff */
[----:B------:R-:W-:Y:S02]  /*0760*/  IMAD.MOV.U32 R6, RZ, RZ, R17 ;  /* 0x000000ffff067224 */ /* 0x000fe400078e0011 */
[----:B------:R-:W-:Y:S01]  /*0770*/  IMAD.MOV.U32 R7, RZ, RZ, R16 ;  /* 0x000000ffff077224 */ /* 0x000fe200078e0010 */
[----:B--2---:R0:W-:Y:S04]  /*0780*/  STL.128 [R1+0x340], R12 ;  /* 0x0003400c01007387 */ /* 0x0041e80000100c00 */
[----:B-1-3--:R0:W-:Y:S02]  /*0790*/  STL.128 [R1+0x350], R8 ;  /* 0x0003500801007387 */ /* 0x00a1e40000100c00 */
[----:B------:R-:W-:-:S07]  /*07a0*/  LEPC R20, `(.L_x_32) ;  /* 0x000000001014794e */ /* 0x000fce0000000000 */
[----:B0-----:R-:W-:Y:S05]  /*07b0*/  CALL.ABS.NOINC R18 ;  /* 0x0000000012007343 */ /* 0x001fea0003c00000 */
.L_x_32:
[----:B------:R0:W5:Y:S01]  /*07c0*/  LD.E.64 R34, desc[UR36][R36.64+0x3e90] ;  /* 0x003e902424227980 */ /* 0x000162000c101b00 */
[----:B------:R-:W1:Y:S01]  /*07d0*/  LDC.64 R4, c[0x4][0x20] ;  /* 0x01000800ff047b82 */ /* 0x000e620000000a00 */
[----:B------:R-:W-:Y:S01]  /*07e0*/  BSSY B0, `(.L_x_33) ;  /* 0x0000007000007945 */ /* 0x000fe20003800000 */
[----:B------:R-:W-:-:S07]  /*07f0*/  IMAD.MOV.U32 R7, RZ, RZ, 0x1 ;  /* 0x00000001ff077424 */ /* 0x000fce00078e00ff */
.L_x_34:
[----:B------:R-:W-:Y:S01]  /*0800*/  IMAD.MOV.U32 R6, RZ, RZ, RZ ;  /* 0x000000ffff067224 */ /* 0x000fe200078e00ff */
[----:B------:R-:W-:Y:S05]  /*0810*/  YIELD ;  /* 0x0000000000007946 */ /* 0x000fea0003800000 */
[----:B-1----:R-:W2:Y:S02]  /*0820*/  ATOMG.E.CAS.STRONG.GPU PT, R0, [R4], R6, R7 ;  /* 0x00000006040073a9 */ /* 0x002ea400001ee107 */
[----:B--2---:R-:W-:-:S13]  /*0830*/  ISETP.NE.AND P0, PT, R0, RZ, PT ;  /* 0x000000ff0000720c */ /* 0x004fda0003f05270 */
[----:B------:R-:W-:Y:S05]  /*0840*/  @P0 BRA `(.L_x_34) ;  /* 0xfffffffc00ec0947 */ /* 0x000fea000383ffff */
[----:B------:R-:W-:Y:S05]  /*0850*/  BSYNC B0 ;  /* 0x0000000000007941 */ /* 0x000fea0003800000 */
.L_x_33:
[----:B-----5:R-:W-:Y:S01]  /*0860*/  ISETP.NE.U32.AND P0, PT, R34, RZ, PT ;  /* 0x000000ff2200720c */ /* 0x020fe20003f05070 */
[----:B------:R-:W-:Y:S01]  /*0870*/  BSSY.RECONVERGENT B7, `(.L_x_35) ;  /* 0x00001c9000077945 */ /* 0x000fe20003800200 */
[----:B------:R-:W-:Y:S02]  /*0880*/  VIADD R29, R1, 0x20 ;  /* 0x00000020011d7836 */ /* 0x000fe40000000000 */
[----:B------:R-:W-:-:S13]  /*0890*/  ISETP.NE.AND.EX P0, PT, R35, RZ, PT, P0 ;  /* 0x000000ff2300720c */ /* 0x000fda0003f05300 */
[----:B------:R-:W-:Y:S05]  /*08a0*/  @!P0 BRA `(.L_x_36) ;  /* 0x0000001c00148947 */ /* 0x000fea0003800000 */
[----:B------:R-:W-:Y:S01]  /*08b0*/  ISETP.GE.U32.AND P0, PT, R34, 0x4, PT ;  /* 0x000000042200780c */ /* 0x000fe20003f06070 */
[----:B------:R-:W-:Y:S01]  /*08c0*/  BSSY.RECONVERGENT B6, `(.L_x_37) ;  /* 0x0000160000067945 */ /* 0x000fe20003800200 */
[----:B------:R-:W-:Y:S02]  /*08d0*/  IMAD.MOV.U32 R30, RZ, RZ, RZ ;  /* 0x000000ffff1e7224 */ /* 0x000fe400078e00ff */
[----:B------:R-:W-:-:S13]  /*08e0*/  ISETP.GE.U32.AND.EX P0, PT, R35, RZ, PT, P0 ;  /* 0x000000ff2300720c */ /* 0x000fda0003f06100 */
[----:B------:R-:W-:Y:S05]  /*08f0*/  @!P0 BRA `(.L_x_38) ;  /* 0x0000001400708947 */ /* 0x000fea0003800000 */
[----:B------:R-:W-:Y:S01]  /*0900*/  LOP3.LUT R30, R34, 0xfffffffc, RZ, 0xc0, !PT ;  /* 0xfffffffc221e7812 */ /* 0x000fe200078ec0ff */
[----:B------:R-:W-:Y:S02]  /*0910*/  VIADD R27, R1, 0x30 ;  /* 0x00000030011b7836 */ /* 0x000fe40000000000 */
[----:B------:R-:W-:Y:S02]  /*0920*/  IMAD.MOV.U32 R31, RZ, RZ, R35 ;  /* 0x000000ffff1f7224 */ /* 0x000fe400078e0023 */
[----:B------:R-:W-:-:S07]  /*0930*/  IMAD.MOV.U32 R32, RZ, RZ, R30 ;  /* 0x000000ffff207224 */ /* 0x000fce00078e001e */
.L_x_62:
[----:B------:R-:W1:Y:S02]  /*0940*/  LDC.64 R14, c[0x4][0x18] ;  /* 0x01000600ff0e7b82 */ /* 0x000e640000000a00 */
[----:B-1----:R-:W2:Y:S01]  /*0950*/  LDG.E.64 R4, desc[UR36][R14.64] ;  /* 0x000000240e047981 */ /* 0x002ea2000c1e1b00 */
[----:B------:R-:W-:-:S04]  /*0960*/  IADD3 R32, P0, PT, R32, -0x4, RZ ;  /* 0xfffffffc20207810 */ /* 0x000fc80007f1e0ff */
[----:B------:R-:W-:Y:S02]  /*0970*/  IADD3.X R31, PT, PT, R31, -0x1, RZ, P0, !PT ;  /* 0xffffffff1f1f7810 */ /* 0x000fe400007fe4ff */
[----:B------:R-:W-:-:S04]  /*0980*/  ISETP.NE.U32.AND P1, PT, R32, RZ, PT ;  /* 0x000000ff2000720c */ /* 0x000fc80003f25070 */
[----:B------:R-:W-:-:S04]  /*0990*/  ISETP.NE.AND.EX P1, PT, R31, RZ, PT, P1 ;  /* 0x000000ff1f00720c */ /* 0x000fc80003f25310 */
[----:B------:R-:W-:Y:S02]  /*09a0*/  P2R R33, PR, RZ, 0x2 ;  /* 0x00000002ff217803 */ /* 0x000fe40000000000 */
[----:B--2---:R-:W-:-:S04]  /*09b0*/  ISETP.NE.U32.AND P0, PT, R4, -0x1, PT ;  /* 0xffffffff0400780c */ /* 0x004fc80003f05070 */
[----:B------:R-:W-:-:S13]  /*09c0*/  ISETP.NE.AND.EX P0, PT, R5, -0x1, PT, P0 ;  /* 0xffffffff0500780c */ /* 0x000fda0003f05300 */
[----:B------:R-:W-:Y:S05]  /*09d0*/  @P0 BRA `(.L_x_39) ;  /* 0x00000000003c0947 */ /* 0x000fea0003800000 */
[----:B------:R-:W2:Y:S01]  /*09e0*/  LDG.E.64 R10, desc[UR36][R14.64+0x8] ;  /* 0x000008240e0a7981 */ /* 0x000ea2000c1e1b00 */
[----:B------:R-:W-:Y:S01]  /*09f0*/  MOV R12, 0x268 ;  /* 0x00000268000c7802 */ /* 0x000fe20000000f00 */
[----:B------:R-:W-:Y:S01]  /*0a00*/  IMAD.MOV.U32 R8, RZ, RZ, -0x1 ;  /* 0xffffffffff087424 */ /* 0x000fe200078e00ff */
[----:B------:R-:W1:Y:S01]  /*0a10*/  LDCU.64 UR4, c[0x4][0x1c0] ;  /* 0x01003800ff0477ac */ /* 0x000e620008000a00 */
[----:B------:R-:W-:Y:S02]  /*0a20*/  IMAD.MOV.U32 R9, RZ, RZ, -0x1 ;  /* 0xffffffffff097424 */ /* 0x000fe400078e00ff */
[----:B------:R-:W-:Y:S01]  /*0a30*/  IMAD.MOV.U32 R6, RZ, RZ, R22 ;  /* 0x000000ffff067224 */ /* 0x000fe200078e0016 */
[----:B------:R-:W3:Y:S01]  /*0a40*/  LDC.64 R12, c[0x4][R12] ;  /* 0x010000000c0c7b82 */ /* 0x000ee20000000a00 */
[----:B------:R-:W-:Y:S02]  /*0a50*/  IMAD.MOV.U32 R7, RZ, RZ, R2 ;  /* 0x000000ffff077224 */ /* 0x000fe400078e0002 */
[----:B-1----:R-:W-:-:S02]  /*0a60*/  IMAD.U32 R4, RZ, RZ, UR4 ;  /* 0x00000004ff047e24 */ /* 0x002fc4000f8e00ff */
[----:B------:R-:W-:Y:S01]  /*0a70*/  IMAD.U32 R5, RZ, RZ, UR5 ;  /* 0x00000005ff057e24 */ /* 0x000fe2000f8e00ff */
[----:B--23--:R1:W-:Y:S06]  /*0a80*/  STL.128 [R1], R8 ;  /* 0x0000000801007387 */ /* 0x00c3ec0000100c00 */
[----:B------:R-:W-:-:S07]  /*0a90*/  LEPC R20, `(.L_x_40) ;  /* 0x000000001014794e */ /* 0x000fce0000000000 */
[----:B01----:R-:W-:Y:S05]  /*0aa0*/  CALL.ABS.NOINC R12 ;  /* 0x000000000c007343 */ /* 0x003fea0003c00000 */
.L_x_40:
[----:B------:R-:W-:Y:S01]  /*0ab0*/  CS2R R16, SRZ ;  /* 0x0000000000107805 */ /* 0x000fe2000001ff00 */
[----:B------:R-:W-:Y:S06]  /*0ac0*/  BRA `(.L_x_41) ;  /* 0x0000000000d47947 */ /* 0x000fec0003800000 */
.L_x_39:
[----:B------:R-:W1:Y:S01]  /*0ad0*/  LDC.64 R6, c[0x4][0x18] ;  /* 0x01000600ff067b82 */ /* 0x000e620000000a00 */
[----:B------:R-:W-:Y:S01]  /*0ae0*/  MOV R8, 0x268 ;  /* 0x0000026800087802 */ /* 0x000fe20000000f00 */
[----:B------:R-:W2:Y:S01]  /*0af0*/  LDCU.64 UR4, c[0x4][0x1c8] ;  /* 0x01003900ff0477ac */ /* 0x000ea20008000a00 */
[----:B-1----:R-:W-:-:S04]  /*0b00*/  LEA R6, P0, R4, R6, 0x3 ;  /* 0x0000000604067211 */ /* 0x002fc800078018ff */
[----:B------:R-:W-:-:S05]  /*0b10*/  LEA.HI.X R7, R4, R7, R5, 0x3, P0 ;  /* 0x0000000704077211 */ /* 0x000fca00000f1c05 */
[----:B------:R1:W3:Y:S04]  /*0b20*/  LDG.E.64 R16, desc[UR36][R6.64+0x18] ;  /* 0x0000182406107981 */ /* 0x0002e8000c1e1b00 */
[----:B------:R1:W-:Y:S04]  /*0b30*/  STG.E.64 desc[UR36][R6.64+0x18], RZ ;  /* 0x000018ff06007986 */ /* 0x0003e8000c101b24 */
[----:B------:R-:W4:Y:S04]  /*0b40*/  LDG.E.64 R4, desc[UR36][R14.64+0x10] ;  /* 0x000010240e047981 */ /* 0x000f28000c1e1b00 */
[----:B------:R-:W3:Y:S04]  /*0b50*/  LDG.E.64 R18, desc[UR36][R14.64] ;  /* 0x000000240e127981 */ /* 0x000ee8000c1e1b00 */
[----:B------:R-:W5:Y:S01]  /*0b60*/  LDG.E.64 R10, desc[UR36][R14.64+0x8] ;  /* 0x000008240e0a7981 */ /* 0x000f62000c1e1b00 */
[----:B------:R-:W0:Y:S01]  /*0b70*/  LDC.64 R8, c[0x4][R8] ;  /* 0x0100000008087b82 */ /* 0x000e220000000a00 */
[----:B-1----:R-:W-:-:S02]  /*0b80*/  IMAD.MOV.U32 R6, RZ, RZ, R22 ;  /* 0x000000ffff067224 */ /* 0x002fc400078e0016 */
[----:B------:R-:W-:Y:S01]  /*0b90*/  IMAD.MOV.U32 R7, RZ, RZ, R2 ;  /* 0x000000ffff077224 */ /* 0x000fe200078e0002 */
[----:B----4-:R-:W-:Y:S01]  /*0ba0*/  IADD3 R12, P0, PT, R4, -0x1, RZ ;  /* 0xffffffff040c7810 */ /* 0x010fe20007f1e0ff */
[----:B--2---:R-:W-:-:S03]  /*0bb0*/  IMAD.U32 R4, RZ, RZ, UR4 ;  /* 0x00000004ff047e24 */ /* 0x004fc6000f8e00ff */
[----:B------:R-:W-:Y:S01]  /*0bc0*/  IADD3.X R13, PT, PT, R5, -0x1, RZ, P0, !PT ;  /* 0xffffffff050d7810 */ /* 0x000fe200007fe4ff */
[----:B---3--:R1:W-:Y:S01]  /*0bd0*/  STL.128 [R1], R16 ;  /* 0x0000001001007387 */ /* 0x0083e20000100c00 */
[----:B------:R-:W-:-:S03]  /*0be0*/  IMAD.U32 R5, RZ, RZ, UR5 ;  /* 0x00000005ff057e24 */ /* 0x000fc6000f8e00ff */
[----:B------:R1:W-:Y:S04]  /*0bf0*/  STG.E.64 desc[UR36][R14.64+0x10], R12 ;  /* 0x0000100c0e007986 */ /* 0x0003e8000c101b24 */
[----:B0----5:R1:W-:Y:S02]  /*0c00*/  STL.64 [R1+0x10], R10 ;  /* 0x0000100a01007387 */ /* 0x0213e40000100a00 */
[----:B------:R-:W-:-:S07]  /*0c10*/  LEPC R20, `(.L_x_42) ;  /* 0x000000001014794e */ /* 0x000fce0000000000 */
[----:B-1----:R-:W-:Y:S05]  /*0c20*/  CALL.ABS.NOINC R8 ;  /* 0x0000000008007343 */ /* 0x002fea0003c00000 */
.L_x_42:
[----:B------:R-:W0:Y:S02]  /*0c30*/  LDC.64 R4, c[0x4][0x18] ;  /* 0x01000600ff047b82 */ /* 0x000e240000000a00 */
[----:B0-----:R-:W2:Y:S04]  /*0c40*/  LDG.E.64 R6, desc[UR36][R4.64] ;  /* 0x0000002404067981 */ /* 0x001ea8000c1e1b00 */
[----:B------:R-:W2:Y:S02]  /*0c50*/  LDG.E.64 R8, desc[UR36][R4.64+0x8] ;  /* 0x0000082404087981 */ /* 0x000ea4000c1e1b00 */
[----:B--2---:R-:W-:-:S04]  /*0c60*/  ISETP.NE.U32.AND P0, PT, R6, R8, PT ;  /* 0x000000080600720c */ /* 0x004fc80003f05070 */
[----:B------:R-:W-:-:S13]  /*0c70*/  ISETP.NE.AND.EX P0, PT, R7, R9, PT, P0 ;  /* 0x000000090700720c */ /* 0x000fda0003f05300 */
[----:B------:R-:W-:Y:S02]  /*0c80*/  @!P0 IMAD.MOV.U32 R8, RZ, RZ, -0x1 ;  /* 0xffffffffff088424 */ /* 0x000fe400078e00ff */
[----:B------:R-:W-:-:S05]  /*0c90*/  @!P0 IMAD.MOV.U32 R9, RZ, RZ, -0x1 ;  /* 0xffffffffff098424 */ /* 0x000fca00078e00ff */
[----:B------:R0:W-:Y:S04]  /*0ca0*/  @!P0 STG.E.64 desc[UR36][R4.64], R8 ;  /* 0x0000000804008986 */ /* 0x0001e8000c101b24 */
[----:B------:R0:W-:Y:S01]  /*0cb0*/  @!P0 STG.E.64 desc[UR36][R4.64+0x8], R8 ;  /* 0x0000080804008986 */ /* 0x0001e2000c101b24 */
[----:B------:R-:W-:Y:S05]  /*0cc0*/  @!P0 BRA `(.L_x_41) ;  /* 0x0000000000548947 */ /* 0x000fea0003800000 */
[----:B------:R-:W-:-:S05]  /*0cd0*/  IADD3 R6, P0, PT, R6, 0x1, RZ ;  /* 0x0000000106067810 */ /* 0x000fca0007f1e0ff */
[----:B------:R-:W-:Y:S02]  /*0ce0*/  IMAD.X R7, RZ, RZ, R7, P0 ;  /* 0x000000ffff077224 */ /* 0x000fe400000e0607 */
[----:B0-----:R-:W-:-:S04]  /*0cf0*/  IMAD.WIDE.U32 R8, R6, -0x6864b4fd, RZ ;  /* 0x979b4b0306087825 */ /* 0x001fc800078e00ff */
[----:B------:R-:W-:-:S04]  /*0d00*/  IMAD.WIDE.U32 R10, R7, -0x6864b4fd, RZ ;  /* 0x979b4b03070a7825 */ /* 0x000fc800078e00ff */
[----:B------:R-:W-:-:S04]  /*0d10*/  IMAD.WIDE.U32 R10, P0, R6, 0xdfb23b0, R10 ;  /* 0x0dfb23b0060a7825 */ /* 0x000fc8000780000a */
[----:B------:R-:W-:Y:S01]  /*0d20*/  IMAD.MOV.U32 R8, RZ, RZ, R11 ;  /* 0x000000ffff087224 */ /* 0x000fe200078e000b */
[----:B------:R-:W-:Y:S01]  /*0d30*/  IADD3 RZ, P1, PT, R9, R10, RZ ;  /* 0x0000000a09ff7210 */ /* 0x000fe20007f3e0ff */
[----:B------:R-:W-:-:S04]  /*0d40*/  IMAD.X R9, RZ, RZ, RZ, P0 ;  /* 0x000000ffff097224 */ /* 0x000fc800000e06ff */
[C---:B------:R-:W-:Y:S01]  /*0d50*/  IMAD.WIDE.U32.X R8, R7.reuse, 0xdfb23b0, R8, P1 ;  /* 0x0dfb23b007087825 */ /* 0x040fe200008e0408 */
[----:B------:R-:W-:Y:S02]  /*0d60*/  ISETP.LT.AND P1, PT, R7, RZ, PT ;  /* 0x000000ff0700720c */ /* 0x000fe40003f21270 */
[----:B------:R-:W-:-:S04]  /*0d70*/  IADD3 R3, P0, PT, R8, 0x6864b4fd, RZ ;  /* 0x6864b4fd08037810 */ /* 0x000fc80007f1e0ff */
[----:B------:R-:W-:Y:S02]  /*0d80*/  IADD3.X R11, PT, PT, R9, -0xdfb23b1, RZ, P0, !PT ;  /* 0xf204dc4f090b7810 */ /* 0x000fe400007fe4ff */
[----:B------:R-:W-:Y:S02]  /*0d90*/  SEL R3, R3, R8, P1 ;  /* 0x0000000803037207 */ /* 0x000fe40000800000 */
[----:B------:R-:W-:-:S04]  /*0da0*/  SEL R0, R11, R9, P1 ;  /* 0x000000090b007207 */ /* 0x000fc80000800000 */
[----:B------:R-:W-:-:S04]  /*0db0*/  SHF.R.S64 R3, R3, 0xd, R0 ;  /* 0x0000000d03037819 */ /* 0x000fc80000001000 */
[----:B------:R-:W-:-:S04]  /*0dc0*/  LEA.HI R3, P0, R0, R3, RZ, 0x1 ;  /* 0x0000000300037211 */ /* 0x000fc800078108ff */
[----:B------:R-:W-:Y:S01]  /*0dd0*/  LEA.HI.X.SX32 R0, R0, RZ, 0x13, P0 ;  /* 0x000000ff00007211 */ /* 0x000fe200000f9eff */
[----:B------:R-:W-:-:S04]  /*0de0*/  IMAD.WIDE.U32 R6, R3, -0x249f0, R6 ;  /* 0xfffdb61003067825 */ /* 0x000fc800078e0006 */
[----:B------:R-:W-:-:S05]  /*0df0*/  IMAD R0, R0, -0x249f0, RZ ;  /* 0xfffdb61000007824 */ /* 0x000fca00078e02ff */
[----:B------:R-:W-:-:S05]  /*0e00*/  IADD3 R7, PT, PT, R7, -R3, R0 ;  /* 0x8000000307077210 */ /* 0x000fca0007ffe000 */
[----:B------:R1:W-:Y:S02]  /*0e10*/  STG.E.64 desc[UR36][R4.64], R6 ;  /* 0x0000000604007986 */ /* 0x0003e4000c101b24 */
.L_x_41:
[----:B------:R-:W-:Y:S01]  /*0e20*/  MOV R38, 0x268 ;  /* 0x0000026800267802 */ /* 0x000fe20000000f00 */
[----:B------:R2:W-:Y:S01]  /*0e30*/  STL.64 [R27+-0x10], R16 ;  /* 0xfffff0101b007387 */ /* 0x0005e20000100a00 */
[----:B------:R-:W3:Y:S01]  /*0e40*/  LDCU.64 UR4, c[0x4][0x218] ;  /* 0x01004300ff0477ac */ /* 0x000ee20008000a00 */
[----:B-1----:R-:W-:Y:S01]  /*0e50*/  IADD3 R6, P0, PT, R22, 0x340, RZ ;  /* 0x0000034016067810 */ /* 0x002fe20007f1e0ff */
[----:B0-----:R2:W0:Y:S01]  /*0e60*/  LDC.64 R8, c[0x4][R38] ;  /* 0x0100000026087b82 */ /* 0x0014220000000a00 */
[----:B------:R2:W-:Y:S03]  /*0e70*/  STL.64 [R1+0x340], R24 ;  /* 0x0003401801007387 */ /* 0x0005e60000100a00 */
[----:B------:R-:W-:Y:S02]  /*0e80*/  IMAD.X R7, RZ, RZ, R2, P0 ;  /* 0x000000ffff077224 */ /* 0x000fe400000e0602 */
[----:B---3--:R-:W-:-:S02]  /*0e90*/  IMAD.U32 R4, RZ, RZ, UR4 ;  /* 0x00000004ff047e24 */ /* 0x008fc4000f8e00ff */
[----:B--2---:R-:W-:-:S07]  /*0ea0*/  IMAD.U32 R5, RZ, RZ, UR5 ;  /* 0x00000005ff057e24 */ /* 0x004fce000f8e00ff */
[----:B------:R-:W-:-:S07]  /*0eb0*/  LEPC R20, `(.L_x_43) ;  /* 0x000000001014794e */ /* 0x000fce0000000000 */
[----:B0-----:R-:W-:Y:S05]  /*0ec0*/  CALL.ABS.NOINC R8 ;  /* 0x0000000008007343 */ /* 0x001fea0003c00000 */
.L_x_43:
[----:B------:R-:W0:Y:S02]  /*0ed0*/  LDC.64 R10, c[0x4][0x18] ;  /* 0x01000600ff0a7b82 */ /* 0x000e240000000a00 */
[----:B0-----:R-:W2:Y:S02]  /*0ee0*/  LDG.E.64 R4, desc[UR36][R10.64] ;  /* 0x000000240a047981 */ /* 0x001ea4000c1e1b00 */
[----:B--2---:R-:W-:-:S04]  /*0ef0*/  ISETP.NE.U32.AND P0, PT, R4, -0x1, PT ;  /* 0xffffffff0400780c */ /* 0x004fc80003f05070 */
[----:B------:R-:W-:-:S13]  /*0f00*/  ISETP.NE.AND.EX P0, PT, R5, -0x1, PT, P0 ;  /* 0xffffffff0500780c */ /* 0x000fda0003f05300 */
[----:B------:R-:W-:Y:S05]  /*0f10*/  @!P0 BRA `(.L_x_44) ;  /* 0x0000000000d88947 */ /* 0x000fea0003800000 */
[----:B------:R-:W0:Y:S01]  /*0f20*/  LDC.64 R6, c[0x4][0x18] ;  /* 0x01000600ff067b82 */ /* 0x000e220000000a00 */
[----:B------:R-:W1:Y:S01]  /*0f30*/  LDCU.64 UR4, c[0x4][0x1c8] ;  /* 0x01003900ff0477ac */ /* 0x000e620008000a00 */
[----:B0-----:R-:W-:-:S04]  /*0f40*/  LEA R6, P0, R4, R6, 0x3 ;  /* 0x0000000604067211 */ /* 0x001fc800078018ff */
[----:B------:R-:W-:-:S05]  /*0f50*/  LEA.HI.X R7, R4, R7, R5, 0x3, P0 ;  /* 0x0000000704077211 */ /* 0x000fca00000f1c05 */
[----:B------:R0:W2:Y:S04]  /*0f60*/  LDG.E.64 R16, desc[UR36][R6.64+0x18] ;  /* 0x0000182406107981 */ /* 0x0000a8000c1e1b00 */
[----:B------:R0:W-:Y:S04]  /*0f70*/  STG.E.64 desc[UR36][R6.64+0x18], RZ ;  /* 0x000018ff06007986 */ /* 0x0001e8000c101b24 */
[----:B------:R-:W3:Y:S04]  /*0f80*/  LDG.E.64 R4, desc[UR36][R10.64+0x10] ;  /* 0x000010240a047981 */ /* 0x000ee8000c1e1b00 */
[----:B------:R-:W2:Y:S04]  /*0f90*/  LDG.E.64 R18, desc[UR36][R10.64] ;  /* 0x000000240a127981 */ /* 0x000ea8000c1e1b00 */
[----:B------:R-:W4:Y:S01]  /*0fa0*/  LDG.E.64 R12, desc[UR36][R10.64+0x8] ;  /* 0x000008240a0c7981 */ /* 0x000f22000c1e1b00 */
[----:B------:R-:W1:Y:S01]  /*0fb0*/  LDC.64 R38, c[0x4][R38] ;  /* 0x0100000026267b82 */ /* 0x000e620000000a00 */
[----:B0-----:R-:W-:-:S02]  /*0fc0*/  IMAD.MOV.U32 R6, RZ, RZ, R22 ;  /* 0x000000ffff067224 */ /* 0x001fc400078e0016 */
[----:B------:R-:W-:Y:S01]  /*0fd0*/  IMAD.MOV.U32 R7, RZ, RZ, R2 ;  /* 0x000000ffff077224 */ /* 0x000fe200078e0002 */
[----:B---3--:R-:W-:Y:S01]  /*0fe0*/  IADD3 R8, P0, PT, R4, -0x1, RZ ;  /* 0xffffffff04087810 */ /* 0x008fe20007f1e0ff */
[----:B-1----:R-:W-:-:S03]  /*0ff0*/  IMAD.U32 R4, RZ, RZ, UR4 ;  /* 0x00000004ff047e24 */ /* 0x002fc6000f8e00ff */
[----:B------:R-:W-:Y:S01]  /*1000*/  IADD3.X R9, PT, PT, R5, -0x1, RZ, P0, !PT ;  /* 0xffffffff05097810 */ /* 0x000fe200007fe4ff */
[----:B--2---:R0:W-:Y:S01]  /*1010*/  STL.128 [R1], R16 ;  /* 0x0000001001007387 */ /* 0x0041e20000100c00 */
[----:B------:R-:W-:-:S03]  /*1020*/  IMAD.U32 R5, RZ, RZ, UR5 ;  /* 0x00000005ff057e24 */ /* 0x000fc6000f8e00ff */
[----:B------:R0:W-:Y:S04]  /*1030*/  STG.E.64 desc[UR36][R10.64+0x10], R8 ;  /* 0x000010080a007986 */ /* 0x0001e8000c101b24 */
[----:B----4-:R0:W-:Y:S02]  /*1040*/  STL.64 [R1+0x10], R12 ;  /* 0x0000100c01007387 */ /* 0x0101e40000100a00 */
[----:B------:R-:W-:-:S07]  /*1050*/  LEPC R20, `(.L_x_45) ;  /* 0x000000001014794e */ /* 0x000fce0000000000 */
[----:B0-----:R-:W-:Y:S05]  /*1060*/  CALL.ABS.NOINC R38 ;  /* 0x0000000026007343 */ /* 0x001fea0003c00000 */
.L_x_45:
[----:B------:R-:W0:Y:S02]  /*1070*/  LDC.64 R4, c[0x4][0x18] ;  /* 0x01000600ff047b82 */ /* 0x000e240000000a00 */
[----:B0-----:R-:W2:Y:S04]  /*1080*/  LDG.E.64 R6, desc[UR36][R4.64] ;  /* 0x0000002404067981 */ /* 0x001ea8000c1e1b00 */
[----:B------:R-:W2:Y:S02]  /*1090*/  LDG.E.64 R8, desc[UR36][R4.64+0x8] ;  /* 0x0000082404087981 */ /* 0x000ea4000c1e1b00 */
[----:B--2---:R-:W-:-:S04]  /*10a0*/  ISETP.NE.U32.AND P0, PT, R6, R8, PT ;  /* 0x000000080600720c */ /* 0x004fc80003f05070 */
[----:B------:R-:W-:-:S13]  /*10b0*/  ISETP.NE.AND.EX P0, PT, R7, R9, PT, P0 ;  /* 0x000000090700720c */ /* 0x000fda0003f05300 */
[----:B------:R-:W-:Y:S05]  /*10c0*/  @!P0 BRA `(.L_x_46) ;  /* 0x0000000000588947 */ /* 0x000fea0003800000 */
[----:B------:R-:W-:-:S05]  /*10d0*/  IADD3 R6, P0, PT, R6, 0x1, RZ ;  /* 0x0000000106067810 */ /* 0x000fca0007f1e0ff */
[----:B------:R-:W-:Y:S02]  /*10e0*/  IMAD.X R7, RZ, RZ, R7, P0 ;  /* 0x000000ffff077224 */ /* 0x000fe400000e0607 */
[----:B------:R-:W-:-:S04]  /*10f0*/  IMAD.WIDE.U32 R8, R6, -0x6864b4fd, RZ ;  /* 0x979b4b0306087825 */ /* 0x000fc800078e00ff */
        /* <DEDUP_REMOVED lines=17> */
[----:B------:R1:W-:Y:S01]  /*1210*/  STG.E.64 desc[UR36][R4.64], R6 ;  /* 0x0000000604007986 */ /* 0x0003e2000c101b24 */
[----:B------:R-:W-:Y:S05]  /*1220*/  BRA `(.L_x_47) ;  /* 0x00000000004c7947 */ /* 0x000fea0003800000 */
.L_x_46:
[----:B------:R-:W-:Y:S02]  /*1230*/  IMAD.MOV.U32 R6, RZ, RZ, -0x1 ;  /* 0xffffffffff067424 */ /* 0x000fe400078e00ff */
[----:B------:R-:W-:-:S05]  /*1240*/  IMAD.MOV.U32 R7, RZ, RZ, -0x1 ;  /* 0xffffffffff077424 */ /* 0x000fca00078e00ff */
[----:B------:R0:W-:Y:S04]  /*1250*/  STG.E.64 desc[UR36][R4.64], R6 ;  /* 0x0000000604007986 */ /* 0x0001e8000c101b24 */
[----:B------:R0:W-:Y:S01]  /*1260*/  STG.E.64 desc[UR36][R4.64+0x8], R6 ;  /* 0x0000080604007986 */ /* 0x0001e2000c101b24 */
[----:B------:R-:W-:Y:S05]  /*1270*/  BRA `(.L_x_47) ;  /* 0x0000000000387947 */ /* 0x000fea0003800000 */
.L_x_44:
[----:B------:R-:W2:Y:S01]  /*1280*/  LDG.E.64 R10, desc[UR36][R10.64+0x8] ;  /* 0x000008240a0a7981 */ /* 0x000ea2000c1e1b00 */
[----:B------:R-:W-:Y:S01]  /*1290*/  MOV R12, 0x268 ;  /* 0x00000268000c7802 */ /* 0x000fe20000000f00 */
[----:B------:R-:W-:Y:S01]  /*12a0*/  IMAD.MOV.U32 R8, RZ, RZ, -0x1 ;  /* 0xffffffffff087424 */ /* 0x000fe200078e00ff */
[----:B------:R-:W0:Y:S01]  /*12b0*/  LDCU.64 UR4, c[0x4][0x1c0] ;  /* 0x01003800ff0477ac */ /* 0x000e220008000a00 */
[----:B------:R-:W-:Y:S02]  /*12c0*/  IMAD.MOV.U32 R9, RZ, RZ, -0x1 ;  /* 0xffffffffff097424 */ /* 0x000fe400078e00ff */
[----:B------:R-:W-:Y:S01]  /*12d0*/  IMAD.MOV.U32 R6, RZ, RZ, R22 ;  /* 0x000000ffff067224 */ /* 0x000fe200078e0016 */
[----:B------:R-:W1:Y:S01]  /*12e0*/  LDC.64 R12, c[0x4][R12] ;  /* 0x010000000c0c7b82 */ /* 0x000e620000000a00 */
[----:B------:R-:W-:Y:S02]  /*12f0*/  IMAD.MOV.U32 R7, RZ, RZ, R2 ;  /* 0x000000ffff077224 */ /* 0x000fe400078e0002 */
[----:B0-----:R-:W-:-:S02]  /*1300*/  IMAD.U32 R4, RZ, RZ, UR4 ;  /* 0x00000004ff047e24 */ /* 0x001fc4000f8e00ff */
[----:B------:R-:W-:Y:S01]  /*1310*/  IMAD.U32 R5, RZ, RZ, UR5 ;  /* 0x00000005ff057e24 */ /* 0x000fe2000f8e00ff */
[----:B-12---:R0:W-:Y:S06]  /*1320*/  STL.128 [R1], R8 ;  /* 0x0000000801007387 */ /* 0x0061ec0000100c00 */
[----:B------:R-:W-:-:S07]  /*1330*/  LEPC R20, `(.L_x_48) ;  /* 0x000000001014794e */ /* 0x000fce0000000000 */
[----:B0-----:R-:W-:Y:S05]  /*1340*/  CALL.ABS.NOINC R12 ;  /* 0x000000000c007343 */ /* 0x001fea0003c00000 */
.L_x_48:
[----:B------:R-:W-:-:S07]  /*1350*/  CS2R R16, SRZ ;  /* 0x0000000000107805 */ /* 0x000fce000001ff00 */
.L_x_47:
[----:B------:R-:W-:Y:S01]  /*1360*/  MOV R38, 0x268 ;  /* 0x0000026800267802 */ /* 0x000fe20000000f00 */
[----:B------:R2:W-:Y:S01]  /*1370*/  STL.64 [R27+-0x8], R16 ;  /* 0xfffff8101b007387 */ /* 0x0005e20000100a00 */
[----:B------:R-:W3:Y:S01]  /*1380*/  LDCU.64 UR4, c[0x4][0x218] ;  /* 0x01004300ff0477ac */ /* 0x000ee20008000a00 */
[----:B01----:R-:W-:Y:S01]  /*1390*/  IADD3 R6, P0, PT, R22, 0x340, RZ ;  /* 0x0000034016067810 */ /* 0x003fe20007f1e0ff */
[----:B------:R2:W0:Y:S01]  /*13a0*/  LDC.64 R8, c[0x4][R38] ;  /* 0x0100000026087b82 */ /* 0x0004220000000a00 */
[----:B------:R2:W-:Y:S03]  /*13b0*/  STL.64 [R1+0x340], R24 ;  /* 0x0003401801007387 */ /* 0x0005e60000100a00 */
[----:B------:R-:W-:Y:S02]  /*13c0*/  IMAD.X R7, RZ, RZ, R2, P0 ;  /* 0x000000ffff077224 */ /* 0x000fe400000e0602 */
[----:B---3--:R-:W-:-:S02]  /*13d0*/  IMAD.U32 R4, RZ, RZ, UR4 ;  /* 0x00000004ff047e24 */ /* 0x008fc4000f8e00ff */
[----:B--2---:R-:W-:-:S07]  /*13e0*/  IMAD.U32 R5, RZ, RZ, UR5 ;  /* 0x00000005ff057e24 */ /* 0x004fce000f8e00ff */
[----:B------:R-:W-:-:S07]  /*13f0*/  LEPC R20, `(.L_x_49) ;  /* 0x000000001014794e */ /* 0x000fce0000000000 */
[----:B0-----:R-:W-:Y:S05]  /*1400*/  CALL.ABS.NOINC R8 ;  /* 0x0000000008007343 */ /* 0x001fea0003c00000 */
.L_x_49:
        /* <DEDUP_REMOVED lines=26> */
.L_x_51:
        /* <DEDUP_REMOVED lines=28> */
.L_x_52:
[----:B------:R-:W-:Y:S02]  /*1770*/  IMAD.MOV.U32 R6, RZ, RZ, -0x1 ;  /* 0xffffffffff067424 */ /* 0x000fe400078e00ff */
[----:B------:R-:W-:-:S05]  /*1780*/  IMAD.MOV.U32 R7, RZ, RZ, -0x1 ;  /* 0xffffffffff077424 */ /* 0x000fca00078e00ff */
[----:B------:R1:W-:Y:S04]  /*1790*/  STG.E.64 desc[UR36][R4.64], R6 ;  /* 0x0000000604007986 */ /* 0x0003e8000c101b24 */
[----:B------:R1:W-:Y:S01]  /*17a0*/  STG.E.64 desc[UR36][R4.64+0x8], R6 ;  /* 0x0000080604007986 */ /* 0x0003e2000c101b24 */
[----:B------:R-:W-:Y:S05]  /*17b0*/  BRA `(.L_x_53) ;  /* 0x0000000000387947 */ /* 0x000fea0003800000 */
.L_x_50:
        /* <DEDUP_REMOVED lines=13> */
.L_x_54:
[----:B------:R-:W-:-:S07]  /*1890*/  CS2R R16, SRZ ;  /* 0x0000000000107805 */ /* 0x000fce000001ff00 */
.L_x_53:
[----:B------:R-:W-:Y:S01]  /*18a0*/  MOV R38, 0x268 ;  /* 0x0000026800267802 */ /* 0x000fe20000000f00 */
[----:B------:R2:W-:Y:S01]  /*18b0*/  STL.64 [R27], R16 ;  /* 0x000000101b007387 */ /* 0x0005e20000100a00 */
        /* <DEDUP_REMOVED lines=9> */
.L_x_55:
        /* <DEDUP_REMOVED lines=26> */
.L_x_57:
        /* <DEDUP_REMOVED lines=28> */
.L_x_58:
[----:B------:R-:W-:Y:S02]  /*1cb0*/  IMAD.MOV.U32 R6, RZ, RZ, -0x1 ;  /* 0xffffffffff067424 */ /* 0x000fe400078e00ff */
[----:B------:R-:W-:-:S05]  /*1cc0*/  IMAD.MOV.U32 R7, RZ, RZ, -0x1 ;  /* 0xffffffffff077424 */ /* 0x000fca00078e00ff */
[----:B------:R0:W-:Y:S04]  /*1cd0*/  STG.E.64 desc[UR36][R4.64], R6 ;  /* 0x0000000604007986 */ /* 0x0001e8000c101b24 */
[----:B------:R0:W-:Y:S01]  /*1ce0*/  STG.E.64 desc[UR36][R4.64+0x8], R6 ;  /* 0x0000080604007986 */ /* 0x0001e2000c101b24 */
[----:B------:R-:W-:Y:S05]  /*1cf0*/  BRA `(.L_x_59) ;  /* 0x0000000000387947 */ /* 0x000fea0003800000 */
.L_x_56:
        /* <DEDUP_REMOVED lines=13> */
.L_x_60:
[----:B------:R-:W-:-:S07]  /*1dd0*/  CS2R R16, SRZ ;  /* 0x0000000000107805 */ /* 0x000fce000001ff00 */
.L_x_59:
[----:B------:R-:W-:Y:S01]  /*1de0*/  MOV R8, 0x268 ;  /* 0x0000026800087802 */ /* 0x000fe20000000f00 */
[----:B------:R2:W-:Y:S01]  /*1df0*/  STL.64 [R27+0x8], R16 ;  /* 0x000008101b007387 */ /* 0x0005e20000100a00 */
[----:B------:R-:W3:Y:S01]  /*1e00*/  LDCU.64 UR4, c[0x4][0x218] ;  /* 0x01004300ff0477ac */ /* 0x000ee20008000a00 */
[----:B01----:R-:W-:Y:S02]  /*1e10*/  IADD3 R6, P0, PT, R22, 0x340, RZ ;  /* 0x0000034016067810 */ /* 0x003fe40007f1e0ff */
[----:B------:R2:W-:Y:S01]  /*1e20*/  STL.64 [R1+0x340], R24 ;  /* 0x0003401801007387 */ /* 0x0005e20000100a00 */
[----:B------:R-:W0:Y:S02]  /*1e30*/  LDC.64 R8, c[0x4][R8] ;  /* 0x0100000008087b82 */ /* 0x000e240000000a00 */
[----:B------:R-:W-:Y:S02]  /*1e40*/  IMAD.X R7, RZ, RZ, R2, P0 ;  /* 0x000000ffff077224 */ /* 0x000fe400000e0602 */
[----:B---3--:R-:W-:-:S02]  /*1e50*/  IMAD.U32 R4, RZ, RZ, UR4 ;  /* 0x00000004ff047e24 */ /* 0x008fc4000f8e00ff */
[----:B--2---:R-:W-:-:S07]  /*1e60*/  IMAD.U32 R5, RZ, RZ, UR5 ;  /* 0x00000005ff057e24 */ /* 0x004fce000f8e00ff */
[----:B------:R-:W-:-:S07]  /*1e70*/  LEPC R20, `(.L_x_61) ;  /* 0x000000001014794e */ /* 0x000fce0000000000 */
[----:B0-----:R-:W-:Y:S05]  /*1e80*/  CALL.ABS.NOINC R8 ;  /* 0x0000000008007343 */ /* 0x001fea0003c00000 */
.L_x_61:
[----:B------:R-:W-:Y:S01]  /*1e90*/  ISETP.NE.AND P6, PT, R33, RZ, PT ;  /* 0x000000ff2100720c */ /* 0x000fe20003fc5270 */
[----:B------:R-:W-:-:S12]  /*1ea0*/  VIADD R27, R27, 0x20 ;  /* 0x000000201b1b7836 */ /* 0x000fd80000000000 */
[----:B------:R-:W-:Y:S05]  /*1eb0*/  @P6 BRA `(.L_x_62) ;  /* 0xffffffe800a06947 */ /* 0x000fea000383ffff */
.L_x_38:
[----:B------:R-:W-:Y:S05]  /*1ec0*/  BSYNC.RECONVERGENT B6 ;  /* 0x0000000000067941 */ /* 0x000fea0003800200 */
.L_x_37:
[----:B------:R-:W-:-:S04]  /*1ed0*/  LOP3.LUT R27, R34, 0x3, RZ, 0xc0, !PT ;  /* 0x00000003221b7812 */ /* 0x000fc800078ec0ff */
[----:B------:R-:W-:-:S04]  /*1ee0*/  ISETP.NE.U32.AND P0, PT, R27, RZ, PT ;  /* 0x000000ff1b00720c */ /* 0x000fc80003f05070 */
[----:B------:R-:W-:-:S13]  /*1ef0*/  ISETP.NE.AND.EX P0, PT, RZ, RZ, PT, P0 ;  /* 0x000000ffff00720c */ /* 0x000fda0003f05300 */
[----:B------:R-:W-:Y:S05]  /*1f00*/  @!P0 BRA `(.L_x_36) ;  /* 0x00000004007c8947 */ /* 0x000fea0003800000 */
[----:B------:R-:W-:Y:S02]  /*1f10*/  IMAD.U32 R31, R30, 0x8, R29 ;  /* 0x000000081e1f7824 */ /* 0x000fe400078e001d */
[----:B------:R-:W-:-:S07]  /*1f20*/  IMAD.MOV.U32 R30, RZ, RZ, RZ ;  /* 0x000000ffff1e7224 */ /* 0x000fce00078e00ff */
.L_x_69:
        /* <DEDUP_REMOVED lines=9> */
[----:B------:R-:W-:Y:S05]  /*1fc0*/  @!P0 BRA `(.L_x_63) ;  /* 0x0000000000dc8947 */ /* 0x000fea0003800000 */
        /* <DEDUP_REMOVED lines=22> */
.L_x_64:
        /* <DEDUP_REMOVED lines=28> */
.L_x_65:
[----:B------:R-:W-:Y:S02]  /*22f0*/  IMAD.MOV.U32 R6, RZ, RZ, -0x1 ;  /* 0xffffffffff067424 */ /* 0x000fe400078e00ff */
[----:B------:R-:W-:-:S05]  /*2300*/  IMAD.MOV.U32 R7, RZ, RZ, -0x1 ;  /* 0xffffffffff077424 */ /* 0x000fca00078e00ff */
[----:B------:R1:W-:Y:S04]  /*2310*/  STG.E.64 desc[UR36][R4.64], R6 ;  /* 0x0000000604007986 */ /* 0x0003e8000c101b24 */
[----:B------:R1:W-:Y:S01]  /*2320*/  STG.E.64 desc[UR36][R4.64+0x8], R6 ;  /* 0x0000080604007986 */ /* 0x0003e2000c101b24 */
[----:B------:R-:W-:Y:S05]  /*2330*/  BRA `(.L_x_66) ;  /* 0x0000000000387947 */ /* 0x000fea0003800000 */
.L_x_63:
        /* <DEDUP_REMOVED lines=13> */
.L_x_67:
[----:B------:R-:W-:-:S07]  /*2410*/  CS2R R16, SRZ ;  /* 0x0000000000107805 */ /* 0x000fce000001ff00 */
.L_x_66:
[----:B------:R-:W-:Y:S01]  /*2420*/  MOV R8, 0x268 ;  /* 0x0000026800087802 */ /* 0x000fe20000000f00 */
[----:B------:R2:W-:Y:S01]  /*2430*/  STL.64 [R31], R16 ;  /* 0x000000101f007387 */ /* 0x0005e20000100a00 */
        /* <DEDUP_REMOVED lines=9> */
.L_x_68:
[----:B------:R-:W-:Y:S01]  /*24d0*/  ISETP.NE.AND P6, PT, R32, RZ, PT ;  /* 0x000000ff2000720c */ /* 0x000fe20003fc5270 */
[----:B------:R-:W-:-:S12]  /*24e0*/  VIADD R31, R31, 0x8 ;  /* 0x000000081f1f7836 */ /* 0x000fd80000000000 */
[----:B------:R-:W-:Y:S05]  /*24f0*/  @P6 BRA `(.L_x_69) ;  /* 0xfffffff8008c6947 */ /* 0x000fea000383ffff */
.L_x_36:
[----:B------:R-:W-:Y:S05]  /*2500*/  BSYNC.RECONVERGENT B7 ;  /* 0x0000000000077941 */ /* 0x000fea0003800200 */
.L_x_35:
[----:B------:R-:W1:Y:S01]  /*2510*/  LDC.64 R4, c[0x4][0x20] ;  /* 0x01000800ff047b82 */ /* 0x000e620000000a00 */
[----:B------:R-:W-:Y:S01]  /*2520*/  ISETP.NE.AND P0, PT, R26, RZ, PT ;  /* 0x000000ff1a00720c */ /* 0x000fe20003f05270 */
[----:B------:R-:W-:Y:S01]  /*2530*/  BSSY.RECONVERGENT B6, `(.L_x_70) ;  /* 0x000000b000067945 */ /* 0x000fe20003800200 */
[----:B-1----:R1:W-:Y:S11]  /*2540*/  STG.E desc[UR36][R4.64], RZ ;  /* 0x000000ff04007986 */ /* 0x0023f6000c101924 */
[----:B------:R-:W-:Y:S05]  /*2550*/  @P0 BRA `(.L_x_71) ;  /* 0x0000000000200947 */ /* 0x000fea0003800000 */
[----:B------:R-:W-:Y:S01]  /*2560*/  MOV R0, 0x268 ;  /* 0x0000026800007802 */ /* 0x000fe20000000f00 */
[----:B------:R-:W1:Y:S01]  /*2570*/  LDCU.64 UR4, c[0x4][0x220] ;  /* 0x01004400ff0477ac */ /* 0x000e620008000a00 */
[----:B------:R-:W-:Y:S02]  /*2580*/  CS2R R6, SRZ ;  /* 0x0000000000067805 */ /* 0x000fe4000001ff00 */
[----:B------:R2:W3:Y:S01]  /*2590*/  LDC.64 R8, c[0x4][R0] ;  /* 0x0100000000087b82 */ /* 0x0004e20000000a00 */
[----:B-1----:R-:W-:Y:S02]  /*25a0*/  IMAD.U32 R4, RZ, RZ, UR4 ;  /* 0x00000004ff047e24 */ /* 0x002fe4000f8e00ff */
[----:B--2---:R-:W-:-:S07]  /*25b0*/  IMAD.U32 R5, RZ, RZ, UR5 ;  /* 0x00000005ff057e24 */ /* 0x004fce000f8e00ff */
[----:B------:R-:W-:-:S07]  /*25c0*/  LEPC R20, `(.L_x_71) ;  /* 0x000000001014794e */ /* 0x000fce0000000000 */
[----:B0--3--:R-:W-:Y:S05]  /*25d0*/  CALL.ABS.NOINC R8 ;  /* 0x0000000008007343 */ /* 0x009fea0003c00000 */
.L_x_71:
[----:B------:R-:W-:Y:S05]  /*25e0*/  BSYNC.RECONVERGENT B6 ;  /* 0x0000000000067941 */ /* 0x000fea0003800200 */
.L_x_70:
[----:B------:R-:W-:Y:S01]  /*25f0*/  ISETP.NE.U32.AND P0, PT, R34, RZ, PT ;  /* 0x000000ff2200720c */ /* 0x000fe20003f05070 */
[----:B------:R-:W-:Y:S03]  /*2600*/  BSSY.RECONVERGENT B8, `(.L_x_72) ;  /* 0x0000068000087945 */ /* 0x000fe60003800200 */
[----:B------:R-:W-:-:S13]  /*2610*/  ISETP.NE.AND.EX P0, PT, R35, RZ, PT, P0 ;  /* 0x000000ff2300720c */ /* 0x000fda0003f05300 */
[----:B------:R-:W-:Y:S05]  /*2620*/  @!P0 BRA `(.L_x_73) ;  /* 0x0000000400948947 */ /* 0x000fea0003800000 */
[----:B------:R-:W-:Y:S01]  /*2630*/  ISETP.GE.U32.AND P0, PT, R34, 0x4, PT ;  /* 0x000000042200780c */ /* 0x000fe20003f06070 */
[----:B------:R-:W-:Y:S01]  /*2640*/  BSSY.RECONVERGENT B7, `(.L_x_74) ;  /* 0x0000047000077945 */ /* 0x000fe20003800200 */
[----:B------:R-:W-:Y:S02]  /*2650*/  CS2R R26, SRZ ;  /* 0x00000000001a7805 */ /* 0x000fe4000001ff00 */
[----:B------:R-:W-:-:S13]  /*2660*/  ISETP.GE.U32.AND.EX P0, PT, R35, RZ, PT, P0 ;  /* 0x000000ff2300720c */ /* 0x000fda0003f06100 */
[----:B------:R-:W-:Y:S05]  /*2670*/  @!P0 BRA `(.L_x_75) ;  /* 0x00000004000c8947 */ /* 0x000fea0003800000 */
[----:B------:R-:W-:Y:S01]  /*2680*/  BSSY.RECONVERGENT B6, `(.L_x_76) ;  /* 0x0000041000067945 */ /* 0x000fe20003800200 */
[----:B------:R-:W-:Y:S01]  /*2690*/  VIADD R17, R1, 0x30 ;  /* 0x0000003001117836 */ /* 0x000fe20000000000 */
[----:B------:R-:W-:-:S07]  /*26a0*/  CS2R R18, SRZ ;  /* 0x0000000000127805 */ /* 0x000fce000001ff00 */
.L_x_81:
[----:B------:R-:W2:Y:S01]  /*26b0*/  LDL.64 R10, [R17+-0x10] ;  /* 0xfffff000110a7983 */ /* 0x000ea20000100a00 */
[----:B------:R-:W-:Y:S01]  /*26c0*/  IMAD.MOV.U32 R26, RZ, RZ, R18 ;  /* 0x000000ffff1a7224 */ /* 0x000fe200078e0012 */
[----:B------:R-:W-:Y:S01]  /*26d0*/  MOV R16, 0x268 ;  /* 0x0000026800107802 */ /* 0x000fe20000000f00 */
[----:B------:R-:W-:Y:S01]  /*26e0*/  IMAD.MOV.U32 R27, RZ, RZ, R19 ;  /* 0x000000ffff1b7224 */ /* 0x000fe200078e0013 */
[----:B------:R-:W1:Y:S01]  /*26f0*/  LDCU.64 UR4, c[0x4][0x228] ;  /* 0x01004500ff0477ac */ /* 0x000e620008000a00 */
[----:B------:R-:W-:Y:S01]  /*2700*/  IADD3 R31, P0, PT, R22, 0x340, RZ ;  /* 0x00000340161f7810 */ /* 0x000fe20007f1e0ff */
[----:B------:R3:W4:Y:S02]  /*2710*/  LDC.64 R8, c[0x4][R16] ;  /* 0x0100000010087b82 */ /* 0x0007240000000a00 */
[----:B------:R3:W-:Y:S02]  /*2720*/  STL.128 [R1+0x340], R24 ;  /* 0x0003401801007387 */ /* 0x0007e40000100c00 */
[----:B------:R-:W-:-:S02]  /*2730*/  IMAD.X R30, RZ, RZ, R2, P0 ;  /* 0x000000ffff1e7224 */ /* 0x000fc400000e0602 */
[----:B------:R-:W-:Y:S02]  /*2740*/  IMAD.MOV.U32 R6, RZ, RZ, R31 ;  /* 0x000000ffff067224 */ /* 0x000fe400078e001f */
[----:B------:R-:W-:Y:S02]  /*2750*/  IMAD.MOV.U32 R7, RZ, RZ, R30 ;  /* 0x000000ffff077224 */ /* 0x000fe400078e001e */
[----:B-1----:R-:W-:Y:S02]  /*2760*/  IMAD.U32 R4, RZ, RZ, UR4 ;  /* 0x00000004ff047e24 */ /* 0x002fe4000f8e00ff */
[----:B------:R-:W-:Y:S01]  /*2770*/  IMAD.U32 R5, RZ, RZ, UR5 ;  /* 0x00000005ff057e24 */ /* 0x000fe2000f8e00ff */
[----:B--2-4-:R3:W-:Y:S06]  /*2780*/  STL.64 [R1+0x350], R10 ;  /* 0x0003500a01007387 */ /* 0x0147ec0000100a00 */
[----:B------:R-:W-:-:S07]  /*2790*/  LEPC R20, `(.L_x_77) ;  /* 0x000000001014794e */ /* 0x000fce0000000000 */
[----:B0--3--:R-:W-:Y:S05]  /*27a0*/  CALL.ABS.NOINC R8 ;  /* 0x0000000008007343 */ /* 0x009fea0003c00000 */
.L_x_77:
[----:B------:R-:W2:Y:S01]  /*27b0*/  LDL.64 R10, [R17+-0x8] ;  /* 0xfffff800110a7983 */ /* 0x000ea20000100a00 */
[----:B------:R-:W-:Y:S01]  /*27c0*/  IADD3 R26, P0, PT, R18, 0x1, RZ ;  /* 0x00000001121a7810 */ /* 0x000fe20007f1e0ff */
[----:B------:R0:W1:Y:S01]  /*27d0*/  LDC.64 R8, c[0x4][R16] ;  /* 0x0100000010087b82 */ /* 0x0000620000000a00 */
[----:B------:R-:W3:Y:S01]  /*27e0*/  LDCU.64 UR4, c[0x4][0x228] ;  /* 0x01004500ff0477ac */ /* 0x000ee20008000a00 */
[----:B------:R-:W-:Y:S02]  /*27f0*/  IMAD.MOV.U32 R6, RZ, RZ, R31 ;  /* 0x000000ffff067224 */ /* 0x000fe400078e001f */
[----:B------:R-:W-:Y:S02]  /*2800*/  IMAD.X R27, RZ, RZ, R19, P0 ;  /* 0x000000ffff1b7224 */ /* 0x000fe400000e0613 */
[----:B------:R-:W-:-:S03]  /*2810*/  IMAD.MOV.U32 R7, RZ, RZ, R30 ;  /* 0x000000ffff077224 */ /* 0x000fc600078e001e */
[----:B------:R0:W-:Y:S01]  /*2820*/  STL.128 [R1+0x340], R24 ;  /* 0x0003401801007387 */ /* 0x0001e20000100c00 */
[----:B---3--:R-:W-:Y:S02]  /*2830*/  IMAD.U32 R4, RZ, RZ, UR4 ;  /* 0x00000004ff047e24 */ /* 0x008fe4000f8e00ff */
[----:B------:R-:W-:Y:S01]  /*2840*/  IMAD.U32 R5, RZ, RZ, UR5 ;  /* 0x00000005ff057e24 */ /* 0x000fe2000f8e00ff */
[----:B-12---:R0:W-:Y:S06]  /*2850*/  STL.64 [R1+0x350], R10 ;  /* 0x0003500a01007387 */ /* 0x0061ec0000100a00 */
[----:B------:R-:W-:-:S07]  /*2860*/  LEPC R20, `(.L_x_78) ;  /* 0x000000001014794e */ /* 0x000fce0000000000 */
[----:B0-----:R-:W-:Y:S05]  /*2870*/  CALL.ABS.NOINC R8 ;  /* 0x0000000008007343 */ /* 0x001fea0003c00000 */
.L_x_78:
[----:B------:R-:W2:Y:S01]  /*2880*/  LDL.64 R10, [R17] ;  /* 0x00000000110a7983 */ /* 0x000ea20000100a00 */
        /* <DEDUP_REMOVED lines=12> */
.L_x_79:
[----:B------:R-:W2:Y:S01]  /*2950*/  LDL.64 R10, [R17+0x8] ;  /* 0x00000800110a7983 */ /* 0x000ea20000100a00 */
        /* <DEDUP_REMOVED lines=12> */
.L_x_80:
[----:B------:R-:W-:Y:S01]  /*2a20*/  IADD3 R18, P0, PT, R18, 0x4, RZ ;  /* 0x0000000412127810 */ /* 0x000fe20007f1e0ff */
[----:B------:R-:W-:Y:S01]  /*2a30*/  VIADD R17, R17, 0x20 ;  /* 0x0000002011117836 */ /* 0x000fe20000000000 */
[----:B------:R-:W-:-:S03]  /*2a40*/  LOP3.LUT R26, R34, 0xfffffffc, RZ, 0xc0, !PT ;  /* 0xfffffffc221a7812 */ /* 0x000fc600078ec0ff */
[----:B------:R-:W-:Y:S01]  /*2a50*/  IMAD.X R19, RZ, RZ, R19, P0 ;  /* 0x000000ffff137224 */ /* 0x000fe200000e0613 */
[----:B------:R-:W-:-:S04]  /*2a60*/  ISETP.NE.U32.AND P0, PT, R18, R26, PT ;  /* 0x0000001a1200720c */ /* 0x000fc80003f05070 */
[----:B------:R-:W-:-:S13]  /*2a70*/  ISETP.NE.AND.EX P0, PT, R19, R35, PT, P0 ;  /* 0x000000231300720c */ /* 0x000fda0003f05300 */
[----:B------:R-:W-:Y:S05]  /*2a80*/  @P0 BRA `(.L_x_81) ;  /* 0xfffffffc00080947 */ /* 0x000fea000383ffff */
[----:B------:R-:W-:Y:S05]  /*2a90*/  BSYNC.RECONVERGENT B6 ;  /* 0x0000000000067941 */ /* 0x000fea0003800200 */
.L_x_76:
[----:B------:R-:W-:-:S07]  /*2aa0*/  IMAD.MOV.U32 R27, RZ, RZ, R35 ;  /* 0x000000ffff1b7224 */ /* 0x000fce00078e0023 */
.L_x_75:
[----:B------:R-:W-:Y:S05]  /*2ab0*/  BSYNC.RECONVERGENT B7 ;  /* 0x0000000000077941 */ /* 0x000fea0003800200 */
.L_x_74:
[----:B------:R-:W-:-:S04]  /*2ac0*/  LOP3.LUT R17, R34, 0x3, RZ, 0xc0, !PT ;  /* 0x0000000322117812 */ /* 0x000fc800078ec0ff */
[----:B------:R-:W-:-:S04]  /*2ad0*/  ISETP.NE.U32.AND P0, PT, R17, RZ, PT ;  /* 0x000000ff1100720c */ /* 0x000fc80003f05070 */
[----:B------:R-:W-:-:S13]  /*2ae0*/  ISETP.NE.AND.EX P0, PT, RZ, RZ, PT, P0 ;  /* 0x000000ffff00720c */ /* 0x000fda0003f05300 */
[----:B------:R-:W-:Y:S05]  /*2af0*/  @!P0 BRA `(.L_x_73) ;  /* 0x0000000000608947 */ /* 0x000fea0003800000 */
[----:B------:R-:W-:Y:S02]  /*2b00*/  IMAD.MOV.U32 R16, RZ, RZ, RZ ;  /* 0x000000ffff107224 */ /* 0x000fe400078e00ff */
[----:B------:R-:W-:-:S07]  /*2b10*/  IMAD.U32 R18, R26, 0x8, R29 ;  /* 0x000000081a127824 */ /* 0x000fce00078e001d */
.L_x_83:
[----:B------:R-:W2:Y:S01]  /*2b20*/  LDL.64 R10, [R18] ;  /* 0x00000000120a7983 */ /* 0x000ea20000100a00 */
[----:B------:R-:W-:Y:S01]  /*2b30*/  MOV R8, 0x268 ;  /* 0x0000026800087802 */ /* 0x000fe20000000f00 */
[----:B------:R-:W1:Y:S01]  /*2b40*/  LDCU.64 UR4, c[0x4][0x228] ;  /* 0x01004500ff0477ac */ /* 0x000e620008000a00 */
[----:B------:R-:W-:Y:S01]  /*2b50*/  IADD3 R17, P0, PT, R17, -0x1, RZ ;  /* 0xffffffff11117810 */ /* 0x000fe20007f1e0ff */
[----:B------:R3:W-:Y:S01]  /*2b60*/  STL.128 [R1+0x340], R24 ;  /* 0x0003401801007387 */ /* 0x0007e20000100c00 */
[----:B------:R-:W-:Y:S02]  /*2b70*/  IADD3 R6, P1, PT, R22, 0x340, RZ ;  /* 0x0000034016067810 */ /* 0x000fe40007f3e0ff */
[----:B------:R-:W4:Y:S01]  /*2b80*/  LDC.64 R8, c[0x4][R8] ;  /* 0x0100000008087b82 */ /* 0x000f220000000a00 */
[----:B------:R-:W-:Y:S02]  /*2b90*/  IADD3.X R16, PT, PT, R16, -0x1, RZ, P0, !PT ;  /* 0xffffffff10107810 */ /* 0x000fe400007fe4ff */
[----:B------:R-:W-:Y:S01]  /*2ba0*/  ISETP.NE.U32.AND P0, PT, R17, RZ, PT ;  /* 0x000000ff1100720c */ /* 0x000fe20003f05070 */
[----:B------:R-:W-:-:S03]  /*2bb0*/  IMAD.X R7, RZ, RZ, R2, P1 ;  /* 0x000000ffff077224 */ /* 0x000fc600008e0602 */
[----:B------:R-:W-:-:S04]  /*2bc0*/  ISETP.NE.AND.EX P0, PT, R16, RZ, PT, P0 ;  /* 0x000000ff1000720c */ /* 0x000fc80003f05300 */
[----:B------:R-:W-:Y:S01]  /*2bd0*/  P2R R19, PR, RZ, 0x1 ;  /* 0x00000001ff137803 */ /* 0x000fe20000000000 */
[----:B-1----:R-:W-:Y:S02]  /*2be0*/  IMAD.U32 R4, RZ, RZ, UR4 ;  /* 0x00000004ff047e24 */ /* 0x002fe4000f8e00ff */
[----:B------:R-:W-:Y:S01]  /*2bf0*/  IMAD.U32 R5, RZ, RZ, UR5 ;  /* 0x00000005ff057e24 */ /* 0x000fe2000f8e00ff */
[----:B--2-4-:R3:W-:Y:S06]  /*2c00*/  STL.64 [R1+0x350], R10 ;  /* 0x0003500a01007387 */ /* 0x0147ec0000100a00 */
[----:B------:R-:W-:-:S07]  /*2c10*/  LEPC R20, `(.L_x_82) ;  /* 0x000000001014794e */ /* 0x000fce0000000000 */
[----:B0--3--:R-:W-:Y:S05]  /*2c20*/  CALL.ABS.NOINC R8 ;  /* 0x0000000008007343 */ /* 0x009fea0003c00000 */
.L_x_82:
[----:B------:R-:W-:Y:S01]  /*2c30*/  ISETP.NE.AND P6, PT, R19, RZ, PT ;  /* 0x000000ff1300720c */ /* 0x000fe20003fc5270 */
[----:B------:R-:W-:Y:S01]  /*2c40*/  VIADD R18, R18, 0x8 ;  /* 0x0000000812127836 */ /* 0x000fe20000000000 */
[----:B------:R-:W-:-:S05]  /*2c50*/  IADD3 R26, P0, PT, R26, 0x1, RZ ;  /* 0x000000011a1a7810 */ /* 0x000fca0007f1e0ff */
[----:B------:R-:W-:-:S06]  /*2c60*/  IMAD.X R27, RZ, RZ, R27, P0 ;  /* 0x000000ffff1b7224 */ /* 0x000fcc00000e061b */
[----:B------:R-:W-:Y:S05]  /*2c70*/  @P6 BRA `(.L_x_83) ;  /* 0xfffffffc00a86947 */ /* 0x000fea000383ffff */
.L_x_73:
[----:B------:R-:W-:Y:S05]  /*2c80*/  BSYNC.RECONVERGENT B8 ;  /* 0x0000000000087941 */ /* 0x000fea0003800200 */
.L_x_72:
[----:B------:R-:W-:-:S04]  /*2c90*/  ISETP.NE.U32.AND P0, PT, R34, RZ, PT ;  /* 0x000000ff2200720c */ /* 0x000fc80003f05070 */
[----:B------:R-:W-:-:S13]  /*2ca0*/  ISETP.NE.AND.EX P0, PT, R35, RZ, PT, P0 ;  /* 0x000000ff2300720c */ /* 0x000fda0003f05300 */
[----:B------:R-:W-:Y:S05]  /*2cb0*/  @!P0 EXIT ;  /* 0x000000000000894d */ /* 0x000fea0003800000 */
[----:B0-----:R-:W5:Y:S01]  /*2cc0*/  LD.E.64 R36, desc[UR36][R36.64+0x1f40] ;  /* 0x001f402424247980 */ /* 0x001f62000c101b00 */
[C---:B------:R-:W-:Y:S01]  /*2cd0*/  ISETP.GE.U32.AND P1, PT, R34.reuse, 0x4, PT ;  /* 0x000000042200780c */ /* 0x040fe20003f26070 */
[----:B------:R-:W-:Y:S01]  /*2ce0*/  IMAD.MOV.U32 R16, RZ, RZ, RZ ;  /* 0x000000ffff107224 */ /* 0x000fe200078e00ff */
[----:B------:R-:W-:Y:S02]  /*2cf0*/  LOP3.LUT R15, R34, 0x3, RZ, 0xc0, !PT ;  /* 0x00000003220f7812 */ /* 0x000fe400078ec0ff */
[----:B------:R-:W-:Y:S01]  /*2d00*/  ISETP.GE.U32.AND.EX P1, PT, R35, RZ, PT, P1 ;  /* 0x000000ff2300720c */ /* 0x000fe20003f26110 */
[----:B------:R-:W-:Y:S01]  /*2d10*/  BSSY.RECONVERGENT B0, `(.L_x_84) ;  /* 0x0000022000007945 */ /* 0x000fe20003800200 */
[----:B------:R-:W-:Y:S01]  /*2d20*/  ISETP.NE.U32.AND P0, PT, R15, RZ, PT ;  /* 0x000000ff0f00720c */ /* 0x000fe20003f05070 */
[----:B------:R-:W-:Y:S01]  /*2d30*/  IMAD.MOV.U32 R14, RZ, RZ, RZ ;  /* 0x000000ffff0e7224 */ /* 0x000fe200078e00ff */
[----:B-1----:R-:W-:Y:S02]  /*2d40*/  CS2R R4, SRZ ;  /* 0x0000000000047805 */ /* 0x002fe4000001ff00 */
[----:B------:R-:W-:-:S07]  /*2d50*/  ISETP.NE.AND.EX P0, PT, R16, RZ, PT, P0 ;  /* 0x000000ff1000720c */ /* 0x000fce0003f05300 */
[----:B------:R-:W-:Y:S06]  /*2d60*/  @!P1 BRA `(.L_x_85) ;  /* 0x0000000000709947 */ /* 0x000fec0003800000 */
[----:B------:R-:W-:Y:S01]  /*2d70*/  LOP3.LUT R14, R34, 0xfffffffc, RZ, 0xc0, !PT ;  /* 0xfffffffc220e7812 */ /* 0x000fe200078ec0ff */
[----:B------:R-:W-:Y:S01]  /*2d80*/  VIADD R3, R1, 0x30 ;  /* 0x0000003001037836 */ /* 0x000fe20000000000 */
[----:B------:R-:W-:-:S03]  /*2d90*/  CS2R R4, SRZ ;  /* 0x0000000000047805 */ /* 0x000fc6000001ff00 */
[----:B------:R-:W-:-:S07]  /*2da0*/  IMAD.MOV.U32 R0, RZ, RZ, R14 ;  /* 0x000000ffff007224 */ /* 0x000fce00078e000e */
.L_x_86:
[----:B------:R-:W2:Y:S01]  /*2db0*/  LDL.64 R8, [R3+-0x10] ;  /* 0xfffff00003087983 */ /* 0x000ea20000100a00 */
[----:B------:R-:W-:-:S04]  /*2dc0*/  ISETP.NE.U32.AND P1, PT, R4, RZ, PT ;  /* 0x000000ff0400720c */ /* 0x000fc80003f25070 */
[----:B------:R-:W-:-:S13]  /*2dd0*/  ISETP.NE.AND.EX P1, PT, R5, RZ, PT, P1 ;  /* 0x000000ff0500720c */ /* 0x000fda0003f25310 */
[----:B------:R-:W-:Y:S02]  /*2de0*/  @P1 IMAD.MOV.U32 R6, RZ, RZ, R4 ;  /* 0x000000ffff061224 */ /* 0x000fe400078e0004 */
[----:B------:R-:W-:-:S05]  /*2df0*/  @P1 IMAD.MOV.U32 R7, RZ, RZ, R5 ;  /* 0x000000ffff071224 */ /* 0x000fca00078e0005 */
[----:B--2---:R0:W-:Y:S04]  /*2e00*/  @P1 ST.E.64 desc[UR36][R6.64+0x1f48], R8 ;  /* 0x001f480806001985 */ /* 0x0041e8000c101b24 */
[----:B------:R-:W2:Y:S01]  /*2e10*/  LDL.64 R10, [R3+-0x8] ;  /* 0xfffff800030a7983 */ /* 0x000ea20000100a00 */
[----:B------:R-:W-:-:S04]  /*2e20*/  ISETP.NE.U32.AND P1, PT, R8, RZ, PT ;  /* 0x000000ff0800720c */ /* 0x000fc80003f25070 */
[----:B------:R-:W-:-:S13]  /*2e30*/  ISETP.NE.AND.EX P1, PT, R9, RZ, PT, P1 ;  /* 0x000000ff0900720c */ /* 0x000fda0003f25310 */
[----:B--2---:R0:W-:Y:S04]  /*2e40*/  @P1 ST.E.64 desc[UR36][R8.64+0x1f48], R10 ;  /* 0x001f480a08001985 */ /* 0x0041e8000c101b24 */
[----:B------:R-:W2:Y:S01]  /*2e50*/  LDL.64 R12, [R3] ;  /* 0x00000000030c7983 */ /* 0x000ea20000100a00 */
[----:B------:R-:W-:-:S04]  /*2e60*/  ISETP.NE.U32.AND P1, PT, R10, RZ, PT ;  /* 0x000000ff0a00720c */ /* 0x000fc80003f25070 */
[----:B------:R-:W-:-:S13]  /*2e70*/  ISETP.NE.AND.EX P1, PT, R11, RZ, PT, P1 ;  /* 0x000000ff0b00720c */ /* 0x000fda0003f25310 */
[----:B--2---:R0:W-:Y:S04]  /*2e80*/  @P1 ST.E.64 desc[UR36][R10.64+0x1f48], R12 ;  /* 0x001f480c0a001985 */ /* 0x0041e8000c101b24 */
[----:B------:R1:W2:Y:S01]  /*2e90*/  LDL.64 R4, [R3+0x8] ;  /* 0x0000080003047983 */ /* 0x0002a20000100a00 */
[----:B------:R-:W-:-:S04]  /*2ea0*/  ISETP.NE.U32.AND P1, PT, R12, RZ, PT ;  /* 0x000000ff0c00720c */ /* 0x000fc80003f25070 */
[----:B------:R-:W-:Y:S01]  /*2eb0*/  ISETP.NE.AND.EX P1, PT, R13, RZ, PT, P1 ;  /* 0x000000ff0d00720c */ /* 0x000fe20003f25310 */
[----:B-1----:R-:W-:-:S12]  /*2ec0*/  VIADD R3, R3, 0x20 ;  /* 0x0000002003037836 */ /* 0x002fd80000000000 */
[----:B--2---:R0:W-:Y:S01]  /*2ed0*/  @P1 ST.E.64 desc[UR36][R12.64+0x1f48], R4 ;  /* 0x001f48040c001985 */ /* 0x0041e2000c101b24 */
[----:B------:R-:W-:-:S04]  /*2ee0*/  IADD3 R0, P1, PT, R0, -0x4, RZ ;  /* 0xfffffffc00007810 */ /* 0x000fc80007f3e0ff */
[----:B------:R-:W-:Y:S02]  /*2ef0*/  IADD3.X R35, PT, PT, R35, -0x1, RZ, P1, !PT ;  /* 0xffffffff23237810 */ /* 0x000fe40000ffe4ff */
[----:B------:R-:W-:-:S04]  /*2f00*/  ISETP.NE.U32.AND P1, PT, R0, RZ, PT ;  /* 0x000000ff0000720c */ /* 0x000fc80003f25070 */
[----:B------:R-:W-:-:S13]  /*2f10*/  ISETP.NE.AND.EX P1, PT, R35, RZ, PT, P1 ;  /* 0x000000ff2300720c */ /* 0x000fda0003f25310 */
[----:B0-----:R-:W-:Y:S05]  /*2f20*/  @P1 BRA `(.L_x_86) ;  /* 0xfffffffc00a01947 */ /* 0x001fea000383ffff */
.L_x_85:
[----:B------:R-:W-:Y:S05]  /*2f30*/  BSYNC.RECONVERGENT B0 ;  /* 0x0000000000007941 */ /* 0x000fea0003800200 */
.L_x_84:
[----:B------:R-:W-:Y:S04]  /*2f40*/  BSSY.RECONVERGENT B0, `(.L_x_87) ;  /* 0x0000013000007945 */ /* 0x000fe80003800200 */
[----:B------:R-:W-:Y:S05]  /*2f50*/  @!P0 BRA `(.L_x_88) ;  /* 0x0000000000448947 */ /* 0x000fea0003800000 */
[----:B------:R-:W-:Y:S02]  /*2f60*/  IMAD.U32 R29, R14, 0x8, R29 ;  /* 0x000000080e1d7824 */ /* 0x000fe400078e001d */
[----:B------:R-:W-:Y:S02]  /*2f70*/  IMAD.MOV.U32 R6, RZ, RZ, R4 ;  /* 0x000000ffff067224 */ /* 0x000fe400078e0004 */
[----:B------:R-:W-:-:S07]  /*2f80*/  IMAD.MOV.U32 R7, RZ, RZ, R5 ;  /* 0x000000ffff077224 */ /* 0x000fce00078e0005 */
.L_x_89:
[----:B------:R0:W2:Y:S01]  /*2f90*/  LDL.64 R4, [R29] ;  /* 0x000000001d047983 */ /* 0x0000a20000100a00 */
[----:B------:R-:W-:-:S04]  /*2fa0*/  ISETP.NE.U32.AND P0, PT, R6, RZ, PT ;  /* 0x000000ff0600720c */ /* 0x000fc80003f05070 */
[----:B------:R-:W-:Y:S01]  /*2fb0*/  ISETP.NE.AND.EX P0, PT, R7, RZ, PT, P0 ;  /* 0x000000ff0700720c */ /* 0x000fe20003f05300 */
[----:B0-----:R-:W-:-:S12]  /*2fc0*/  VIADD R29, R29, 0x8 ;  /* 0x000000081d1d7836 */ /* 0x001fd80000000000 */
[----:B------:R-:W-:Y:S02]  /*2fd0*/  @P0 IMAD.MOV.U32 R8, RZ, RZ, R6 ;  /* 0x000000ffff080224 */ /* 0x000fe400078e0006 */
[----:B------:R-:W-:-:S05]  /*2fe0*/  @P0 IMAD.MOV.U32 R9, RZ, RZ, R7 ;  /* 0x000000ffff090224 */ /* 0x000fca00078e0007 */
[----:B--2---:R0:W-:Y:S01]  /*2ff0*/  @P0 ST.E.64 desc[UR36][R8.64+0x1f48], R4 ;  /* 0x001f480408000985 */ /* 0x0041e2000c101b24 */
[----:B------:R-:W-:Y:S01]  /*3000*/  IADD3 R15, P0, PT, R15, -0x1, RZ ;  /* 0xffffffff0f0f7810 */ /* 0x000fe20007f1e0ff */
[----:B------:R-:W-:Y:S02]  /*3010*/  IMAD.MOV.U32 R6, RZ, RZ, R4 ;  /* 0x000000ffff067224 */ /* 0x000fe400078e0004 */
[----:B------:R-:W-:Y:S01]  /*3020*/  IMAD.MOV.U32 R7, RZ, RZ, R5 ;  /* 0x000000ffff077224 */ /* 0x000fe200078e0005 */
[----:B------:R-:W-:Y:S02]  /*3030*/  IADD3.X R16, PT, PT, R16, -0x1, RZ, P0, !PT ;  /* 0xffffffff10107810 */ /* 0x000fe400007fe4ff */
[----:B------:R-:W-:-:S04]  /*3040*/  ISETP.NE.U32.AND P0, PT, R15, RZ, PT ;  /* 0x000000ff0f00720c */ /* 0x000fc80003f05070 */
[----:B------:R-:W-:-:S13]  /*3050*/  ISETP.NE.AND.EX P0, PT, R16, RZ, PT, P0 ;  /* 0x000000ff1000720c */ /* 0x000fda0003f05300 */
[----:B0-----:R-:W-:Y:S05]  /*3060*/  @P0 BRA `(.L_x_89) ;  /* 0xfffffffc00c80947 */ /* 0x001fea000383ffff */
.L_x_88:
[----:B------:R-:W-:Y:S05]  /*3070*/  BSYNC.RECONVERGENT B0 ;  /* 0x0000000000007941 */ /* 0x000fea0003800200 */
.L_x_87:
[----:B------:R-:W2:Y:S01]  /*3080*/  LDL.64 R6, [R1+0x20] ;  /* 0x0000200001067983 */ /* 0x000ea20000100a00 */
[----:B------:R-:W0:Y:S02]  /*3090*/  LDCU.64 UR8, c[0x0][0x3b8] ;  /* 0x00007700ff0877ac */ /* 0x000e240008000a00 */
[----:B0-----:R-:W-:Y:S01]  /*30a0*/  ISETP.NE.U32.AND P0, PT, RZ, UR8, PT ;  /* 0x00000008ff007c0c */ /* 0x001fe2000bf05070 */
[----:B--2--5:R0:W-:Y:S04]  /*30b0*/  ST.E.64 desc[UR36][R36.64+0x20], R6 ;  /* 0x0000200624007985 */ /* 0x0241e8000c101b24 */
[----:B------:R0:W-:Y:S04]  /*30c0*/  ST.E.64 desc[UR36][R4.64+0x1f48], RZ ;  /* 0x001f48ff04007985 */ /* 0x0001e8000c101b24 */
[----:B------:R0:W5:Y:S01]  /*30d0*/  LD.E.64 R34, desc[UR36][R36.64+0x20] ;  /* 0x0000202424227980 */ /* 0x000162000c101b00 */
[----:B------:R-:W-:-:S03]  /*30e0*/  ISETP.NE.AND.EX P0, PT, RZ, UR9, PT, P0 ;  /* 0x00000009ff007c0c */ /* 0x000fc6000bf05300 */
[----:B------:R0:W-:Y:S10]  /*30f0*/  ST.E.64 desc[UR36][R36.64+0x8], RZ ;  /* 0x000008ff24007985 */ /* 0x0001f4000c101b24 */
[----:B0-----:R-:W-:Y:S05]  /*3100*/  @!P0 EXIT ;  /* 0x000000000000894d */ /* 0x001fea0003800000 */
[----:B------:R-:W-:Y:S01]  /*3110*/  UISETP.GE.U32.AND UP0, UPT, UR8, 0x4, UPT ;  /* 0x000000040800788c */ /* 0x000fe2000bf06070 */
[----:B------:R-:W-:Y:S01]  /*3120*/  CS2R R16, SRZ ;  /* 0x0000000000107805 */ /* 0x000fe2000001ff00 */
[----:B------:R-:W-:Y:S01]  /*3130*/  ULOP3.LUT UR4, UR8, 0x3, URZ, 0xc0, !UPT ;  /* 0x0000000308047892 */ /* 0x000fe2000f8ec0ff */
[----:B------:R-:W-:Y:S01]  /*3140*/  IMAD.MOV.U32 R26, RZ, RZ, RZ ;  /* 0x000000ffff1a7224 */ /* 0x000fe200078e00ff */
[----:B------:R-:W-:Y:S01]  /*3150*/  UISETP.GE.U32.AND.EX UP0, UPT, UR9, URZ, UPT, UP0 ;  /* 0x000000ff0900728c */ /* 0x000fe2000bf06100 */
[----:B------:R-:W-:Y:S02]  /*3160*/  IMAD.MOV.U32 R19, RZ, RZ, RZ ;  /* 0x000000ffff137224 */ /* 0x000fe400078e00ff */
[----:B------:R-:W-:Y:S02]  /*3170*/  IMAD.MOV.U32 R24, RZ, RZ, RZ ;  /* 0x000000ffff187224 */ /* 0x000fe400078e00ff */
[----:B------:R-:W-:-:S04]  /*3180*/  IMAD.U32 R18, RZ, RZ, UR4 ;  /* 0x00000004ff127e24 */ /* 0x000fc8000f8e00ff */
[----:B------:R-:W-:Y:S05]  /*3190*/  BRA.U !UP0, `(.L_x_90) ;  /* 0x0000000908907547 */ /* 0x000fea000b800000 */
[----:B------:R-:W0:Y:S01]  /*31a0*/  LDCU.64 UR6, c[0x0][0x398] ;  /* 0x00007300ff0677ac */ /* 0x000e220008000a00 */
[----:B------:R-:W-:Y:S01]  /*31b0*/  BSSY.RECONVERGENT B7, `(.L_x_90) ;  /* 0x00000a2000077945 */ /* 0x000fe20003800200 */
[----:B------:R-:W-:Y:S01]  /*31c0*/  IMAD.MOV.U32 R24, RZ, RZ, RZ ;  /* 0x000000ffff187224 */ /* 0x000fe200078e00ff */
[----:B------:R-:W1:Y:S01]  /*31d0*/  LDCU.64 UR4, c[0x0][0x3a0] ;  /* 0x00007400ff0477ac */ /* 0x000e620008000a00 */
[----:B------:R-:W-:Y:S01]  /*31e0*/  IMAD.MOV.U32 R17, RZ, RZ, RZ ;  /* 0x000000ffff117224 */ /* 0x000fe200078e00ff */
[----:B------:R-:W2:Y:S01]  /*31f0*/  LDCU UR9, c[0x0][0x3bc] ;  /* 0x00007780ff0977ac */ /* 0x000ea20008000800 */
[----:B------:R-:W-:Y:S02]  /*3200*/  ULOP3.LUT UR8, UR8, 0xfffffffc, URZ, 0xc0, !UPT ;  /* 0xfffffffc08087892 */ /* 0x000fe4000f8ec0ff */
[----:B0-----:R-:W-:-:S04]  /*3210*/  UIADD3 UR6, UP0, UPT, UR6, 0x10, URZ ;  /* 0x0000001006067890 */ /* 0x001fc8000ff1e0ff */
[----:B------:R-:W-:Y:S02]  /*3220*/  IMAD.U32 R26, RZ, RZ, UR8 ;  /* 0x00000008ff1a7e24 */ /* 0x000fe4000f8e00ff */
[----:B------:R-:W-:Y:S01]  /*3230*/  IMAD.U32 R27, RZ, RZ, UR8 ;  /* 0x00000008ff1b7e24 */ /* 0x000fe2000f8e00ff */
[----:B-1----:R-:W-:Y:S02]  /*3240*/  UIADD3 UR4, UP1, UPT, UR4, 0x10, URZ ;  /* 0x0000001004047890 */ /* 0x002fe4000ff3e0ff */
[----:B------:R-:W-:Y:S01]  /*3250*/  UIADD3.X UR7, UPT, UPT, URZ, UR7, URZ, UP0, !UPT ;  /* 0x00000007ff077290 */ /* 0x000fe200087fe4ff */
[----:B------:R-:W-:Y:S01]  /*3260*/  IMAD.U32 R40, RZ, RZ, UR6 ;  /* 0x00000006ff287e24 */ /* 0x000fe2000f8e00ff */
[----:B------:R-:W-:Y:S01]  /*3270*/  UIADD3.X UR5, UPT, UPT, URZ, UR5, URZ, UP1, !UPT ;  /* 0x00000005ff057290 */ /* 0x000fe20008ffe4ff */
[----:B--2---:R-:W-:Y:S02]  /*3280*/  IMAD.U32 R19, RZ, RZ, UR9 ;  /* 0x00000009ff137e24 */ /* 0x004fe4000f8e00ff */
[----:B------:R-:W-:-:S02]  /*3290*/  IMAD.U32 R25, RZ, RZ, UR9 ;  /* 0x00000009ff197e24 */ /* 0x000fc4000f8e00ff */
[----:B------:R-:W-:Y:S02]  /*32a0*/  IMAD.U32 R38, RZ, RZ, UR4 ;  /* 0x00000004ff267e24 */ /* 0x000fe4000f8e00ff */
[----:B------:R-:W-:Y:S02]  /*32b0*/  IMAD.U32 R41, RZ, RZ, UR7 ;  /* 0x00000007ff297e24 */ /* 0x000fe4000f8e00ff */
[----:B------:R-:W-:-:S07]  /*32c0*/  IMAD.U32 R39, RZ, RZ, UR5 ;  /* 0x00000005ff277e24 */ /* 0x000fce000f8e00ff */
.L_x_103:
[----:B------:R-:W2:Y:S01]  /*32d0*/  LDG.E.64 R4, desc[UR36][R40.64+-0x10] ;  /* 0xfffff02428047981 */ /* 0x000ea2000c1e1b00 */
[----:B------:R-:W-:Y:S01]  /*32e0*/  IADD3 R27, P0, PT, R27, -0x4, RZ ;  /* 0xfffffffc1b1b7810 */ /* 0x000fe20007f1e0ff */
[----:B------:R-:W-:Y:S03]  /*32f0*/  BSSY.RECONVERGENT B6, `(.L_x_91) ;  /* 0x0000023000067945 */ /* 0x000fe60003800200 */
[----:B------:R-:W-:Y:S02]  /*3300*/  IADD3.X R25, PT, PT, R25, -0x1, RZ, P0, !PT ;  /* 0xffffffff19197810 */ /* 0x000fe400007fe4ff */
[----:B------:R-:W-:-:S04]  /*3310*/  ISETP.NE.U32.AND P1, PT, R27, RZ, PT ;  /* 0x000000ff1b00720c */ /* 0x000fc80003f25070 */
[----:B------:R-:W-:-:S04]  /*3320*/  ISETP.NE.AND.EX P1, PT, R25, RZ, PT, P1 ;  /* 0x000000ff1900720c */ /* 0x000fc80003f25310 */
[----:B------:R-:W-:Y:S02]  /*3330*/  P2R R32, PR, RZ, 0x2 ;  /* 0x00000002ff207803 */ /* 0x000fe40000000000 */
[----:B--2---:R-:W-:-:S04]  /*3340*/  ISETP.NE.U32.AND P0, PT, R4, R28, PT ;  /* 0x0000001c0400720c */ /* 0x004fc80003f05070 */
[----:B------:R-:W-:-:S13]  /*3350*/  ISETP.NE.AND.EX P0, PT, R5, R23, PT, P0 ;  /* 0x000000170500720c */ /* 0x000fda0003f05300 */
[----:B------:R-:W-:Y:S05]  /*3360*/  @P0 BRA `(.L_x_92) ;  /* 0x00000000006c0947 */ /* 0x000fea0003800000 */
[----:B------:R-:W2:Y:S01]  /*3370*/  LDG.E.64 R30, desc[UR36][R38.64+-0x10] ;  /* 0xfffff024261e7981 */ /* 0x000ea2000c1e1b00 */
[----:B------:R-:W-:Y:S01]  /*3380*/  MOV R8, 0x268 ;  /* 0x0000026800087802 */ /* 0x000fe20000000f00 */
[----:B------:R-:W-:Y:S01]  /*3390*/  IMAD.MOV.U32 R29, RZ, RZ, R23 ;  /* 0x000000ffff1d7224 */ /* 0x000fe200078e0017 */
[----:B------:R-:W0:Y:S01]  /*33a0*/  LDCU.64 UR4, c[0x4][0x230] ;  /* 0x01004600ff0477ac */ /* 0x000e220008000a00 */
[----:B------:R-:W-:-:S03]  /*33b0*/  IADD3 R6, P0, PT, R22, 0x340, RZ ;  /* 0x0000034016067810 */ /* 0x000fc60007f1e0ff */
[----:B------:R-:W1:Y:S02]  /*33c0*/  LDC.64 R8, c[0x4][R8] ;  /* 0x0100000008087b82 */ /* 0x000e640000000a00 */
[----:B------:R-:W-:Y:S02]  /*33d0*/  IMAD.X R7, RZ, RZ, R2, P0 ;  /* 0x000000ffff077224 */ /* 0x000fe400000e0602 */
[----:B0-----:R-:W-:Y:S02]  /*33e0*/  IMAD.U32 R4, RZ, RZ, UR4 ;  /* 0x00000004ff047e24 */ /* 0x001fe4000f8e00ff */
[----:B------:R-:W-:Y:S01]  /*33f0*/  IMAD.U32 R5, RZ, RZ, UR5 ;  /* 0x00000005ff057e24 */ /* 0x000fe2000f8e00ff */
[----:B-12---:R0:W-:Y:S06]  /*3400*/  STL.128 [R1+0x340], R28 ;  /* 0x0003401c01007387 */ /* 0x0061ec0000100c00 */
[----:B------:R-:W-:-:S07]  /*3410*/  LEPC R20, `(.L_x_93) ;  /* 0x000000001014794e */ /* 0x000fce0000000000 */
[----:B0----5:R-:W-:Y:S05]  /*3420*/  CALL.ABS.NOINC R8 ;  /* 0x0000000008007343 */ /* 0x021fea0003c00000 */
.L_x_93:
[----:B------:R-:W2:Y:S01]  /*3430*/  LDG.E.64 R6, desc[UR36][R38.64+-0x10] ;  /* 0xfffff02426067981 */ /* 0x000ea2000c1e1b00 */
[----:B------:R-:W-:-:S04]  /*3440*/  LEA R4, P0, R24, R34, 0x3 ;  /* 0x0000002218047211 */ /* 0x000fc800078018ff */
[----:B------:R-:W-:-:S05]  /*3450*/  LEA.HI.X R5, R24, R35, R17, 0x3, P0 ;  /* 0x0000002318057211 */ /* 0x000fca00000f1c11 */
[----:B--2---:R0:W-:Y:S04]  /*3460*/  ST.E.64 desc[UR36][R4.64], R6 ;  /* 0x0000000604007985 */ /* 0x0041e8000c101b24 */
[----:B------:R-:W2:Y:S01]  /*3470*/  LD.E.64 R8, desc[UR36][R36.64+0x8] ;  /* 0x0000082424087980 */ /* 0x000ea2000c101b00 */
[----:B------:R-:W-:-:S04]  /*3480*/  ISETP.GE.U32.AND P0, PT, R24, 0x3e7, PT ;  /* 0x000003e71800780c */ /* 0x000fc80003f06070 */
[----:B------:R-:W-:Y:S02]  /*3490*/  ISETP.GE.U32.AND.EX P0, PT, R17, RZ, PT, P0 ;  /* 0x000000ff1100720c */ /* 0x000fe40003f06100 */
[----:B--2---:R-:W-:-:S05]  /*34a0*/  IADD3 R8, P1, PT, R8, 0x1, RZ ;  /* 0x0000000108087810 */ /* 0x004fca0007f3e0ff */
[----:B------:R-:W-:-:S05]  /*34b0*/  IMAD.X R9, RZ, RZ, R9, P1 ;  /* 0x000000ffff097224 */ /* 0x000fca00008e0609 */
[----:B------:R0:W-:Y:S04]  /*34c0*/  ST.E.64 desc[UR36][R36.64+0x8], R8 ;  /* 0x0000080824007985 */ /* 0x0001e8000c101b24 */
[----:B------:R-:W5:Y:S01]  /*34d0*/  @P0 LD.E.64 R34, desc[UR36][R34.64+0x1f48] ;  /* 0x001f482422220980 */ /* 0x000f62000c101b00 */
[----:B------:R-:W-:Y:S01]  /*34e0*/  IADD3 R24, P1, PT, R24, 0x1, RZ ;  /* 0x0000000118187810 */ /* 0x000fe20007f3e0ff */
[----:B------:R-:W-:-:S04]  /*34f0*/  @P0 IMAD.MOV.U32 R24, RZ, RZ, RZ ;  /* 0x000000ffff180224 */ /* 0x000fc800078e00ff */
[----:B------:R-:W-:Y:S02]  /*3500*/  IMAD.X R17, RZ, RZ, R17, P1 ;  /* 0x000000ffff117224 */ /* 0x000fe400008e0611 */
[----:B------:R-:W-:-:S07]  /*3510*/  @P0 IMAD.MOV.U32 R17, RZ, RZ, RZ ;  /* 0x000000ffff110224 */ /* 0x000fce00078e00ff */
.L_x_92:
[----:B------:R-:W-:Y:S05]  /*3520*/  BSYNC.RECONVERGENT B6 ;  /* 0x0000000000067941 */ /* 0x000fea0003800200 */
.L_x_91:
[----:B0-----:R-:W2:Y:S01]  /*3530*/  LDG.E.64 R4, desc[UR36][R40.64+-0x8] ;  /* 0xfffff82428047981 */ /* 0x001ea2000c1e1b00 */
[----:B------:R-:W-:Y:S01]  /*3540*/  BSSY.RECONVERGENT B6, `(.L_x_94) ;  /* 0x000001f000067945 */ /* 0x000fe20003800200 */
        /* <DEDUP_REMOVED lines=15> */
.L_x_96:
        /* <DEDUP_REMOVED lines=15> */
.L_x_95:
[----:B------:R-:W-:Y:S05]  /*3730*/  BSYNC.RECONVERGENT B6 ;  /* 0x0000000000067941 */ /* 0x000fea0003800200 */
.L_x_94:
        /* <DEDUP_REMOVED lines=17> */
.L_x_99:
        /* <DEDUP_REMOVED lines=15> */
.L_x_98:
[----:B------:R-:W-:Y:S05]  /*3940*/  BSYNC.RECONVERGENT B6 ;  /* 0x0000000000067941 */ /* 0x000fea0003800200 */
.L_x_97:
        /* <DEDUP_REMOVED lines=17> */
.L_x_102:
[----:B------:R-:W2:Y:S01]  /*3a60*/  LDG.E.64 R6, desc[UR36][R38.64+0x8] ;  /* 0x0000082426067981 */ /* 0x000ea2000c1e1b00 */
[----:B------:R-:W-:-:S04]  /*3a70*/  LEA R4, P0, R24, R34, 0x3 ;  /* 0x0000002218047211 */ /* 0x000fc800078018ff */
[----:B------:R-:W-:-:S05]  /*3a80*/  LEA.HI.X R5, R24, R35, R17, 0x3, P0 ;  /* 0x0000002318057211 */ /* 0x000fca00000f1c11 */
[----:B--2---:R0:W-:Y:S04]  /*3a90*/  ST.E.64 desc[UR36][R4.64], R6 ;  /* 0x0000000604007985 */ /* 0x0041e8000c101b24 */
[----:B------:R-:W2:Y:S02]  /*3aa0*/  LD.E.64 R8, desc[UR36][R36.64+0x8] ;  /* 0x0000082424087980 */ /* 0x000ea4000c101b00 */
[----:B--2---:R-:W-:-:S05]  /*3ab0*/  IADD3 R8, P0, PT, R8, 0x1, RZ ;  /* 0x0000000108087810 */ /* 0x004fca0007f1e0ff */
[----:B------:R-:W-:Y:S01]  /*3ac0*/  IMAD.X R9, RZ, RZ, R9, P0 ;  /* 0x000000ffff097224 */ /* 0x000fe200000e0609 */
[C---:B------:R-:W-:Y:S02]  /*3ad0*/  ISETP.GE.U32.AND P0, PT, R24.reuse, 0x3e7, PT ;  /* 0x000003e71800780c */ /* 0x040fe40003f06070 */
[----:B------:R-:W-:Y:S02]  /*3ae0*/  IADD3 R24, P1, PT, R24, 0x1, RZ ;  /* 0x0000000118187810 */ /* 0x000fe40007f3e0ff */
[----:B------:R0:W-:Y:S01]  /*3af0*/  ST.E.64 desc[UR36][R36.64+0x8], R8 ;  /* 0x0000080824007985 */ /* 0x0001e2000c101b24 */
[----:B------:R-:W-:Y:S02]  /*3b00*/  ISETP.GE.U32.AND.EX P0, PT, R17, RZ, PT, P0 ;  /* 0x000000ff1100720c */ /* 0x000fe40003f06100 */
[----:B------:R-:W-:-:S11]  /*3b10*/  IMAD.X R17, RZ, RZ, R17, P1 ;  /* 0x000000ffff117224 */ /* 0x000fd600008e0611 */
[----:B0-----:R-:W-:Y:S05]  /*3b20*/  @!P0 BRA `(.L_x_101) ;  /* 0x00000000000c8947 */ /* 0x001fea0003800000 */
[----:B------:R-:W5:Y:S01]  /*3b30*/  LD.E.64 R34, desc[UR36][R34.64+0x1f48] ;  /* 0x001f482422227980 */ /* 0x000f62000c101b00 */
[----:B------:R-:W-:Y:S02]  /*3b40*/  IMAD.MOV.U32 R24, RZ, RZ, RZ ;  /* 0x000000ffff187224 */ /* 0x000fe400078e00ff */
[----:B------:R-:W-:-:S07]  /*3b50*/  IMAD.MOV.U32 R17, RZ, RZ, RZ ;  /* 0x000000ffff117224 */ /* 0x000fce00078e00ff */
.L_x_101:
[----:B------:R-:W-:Y:S05]  /*3b60*/  BSYNC.RECONVERGENT B6 ;  /* 0x0000000000067941 */ /* 0x000fea0003800200 */
.L_x_100:
[----:B------:R-:W-:Y:S02]  /*3b70*/  ISETP.NE.AND P2, PT, R32, RZ, PT ;  /* 0x000000ff2000720c */ /* 0x000fe40003f45270 */
[----:B------:R-:W-:Y:S02]  /*3b80*/  IADD3 R40, P0, PT, R40, 0x20, RZ ;  /* 0x0000002028287810 */ /* 0x000fe40007f1e0ff */
[----:B------:R-:W-:-:S03]  /*3b90*/  IADD3 R38, P1, PT, R38, 0x20, RZ ;  /* 0x0000002026267810 */ /* 0x000fc60007f3e0ff */
[----:B------:R-:W-:Y:S02]  /*3ba0*/  IMAD.X R41, RZ, RZ, R41, P0 ;  /* 0x000000ffff297224 */ /* 0x000fe400000e0629 */
[----:B------:R-:W-:-:S04]  /*3bb0*/  IMAD.X R39, RZ, RZ, R39, P1 ;  /* 0x000000ffff277224 */ /* 0x000fc800008e0627 */
[----:B------:R-:W-:Y:S05]  /*3bc0*/  @P2 BRA `(.L_x_103) ;  /* 0xfffffff400c02947 */ /* 0x000fea000383ffff */
[----:B------:R-:W-:Y:S05]  /*3bd0*/  BSYNC.RECONVERGENT B7 ;  /* 0x0000000000077941 */ /* 0x000fea0003800200 */
.L_x_90:
[----:B------:R-:W-:-:S04]  /*3be0*/  ISETP.NE.U32.AND P0, PT, R18, RZ, PT ;  /* 0x000000ff1200720c */ /* 0x000fc80003f05070 */
[----:B------:R-:W-:-:S13]  /*3bf0*/  ISETP.NE.AND.EX P0, PT, R16, RZ, PT, P0 ;  /* 0x000000ff1000720c */ /* 0x000fda0003f05300 */
[----:B------:R-:W-:Y:S05]  /*3c00*/  @!P0 EXIT ;  /* 0x000000000000894d */ /* 0x000fea0003800000 */
[----:B------:R-:W0:Y:S01]  /*3c10*/  LDCU.64 UR4, c[0x0][0x3a0] ;  /* 0x00007400ff0477ac */ /* 0x000e220008000a00 */
[C---:B------:R-:W-:Y:S01]  /*3c20*/  IMAD.SHL.U32 R32, R26.reuse, 0x8, RZ ;  /* 0x000000081a207824 */ /* 0x040fe200078e00ff */
[----:B------:R-:W-:Y:S01]  /*3c30*/  SHF.L.U64.HI R19, R26, 0x3, R19 ;  /* 0x000000031a137819 */ /* 0x000fe20000010213 */
[----:B------:R-:W1:Y:S03]  /*3c40*/  LDCU.64 UR6, c[0x0][0x398] ;  /* 0x00007300ff0677ac */ /* 0x000e660008000a00 */
[C---:B0-----:R-:W-:Y:S02]  /*3c50*/  IADD3 R0, P0, PT, R32.reuse, UR4, RZ ;  /* 0x0000000420007c10 */ /* 0x041fe4000ff1e0ff */
[----:B-1----:R-:W-:Y:S02]  /*3c60*/  IADD3 R32, P1, PT, R32, UR6, RZ ;  /* 0x0000000620207c10 */ /* 0x002fe4000ff3e0ff */
[----:B------:R-:W-:-:S02]  /*3c70*/  IADD3.X R27, PT, PT, R19, UR5, RZ, P0, !PT ;  /* 0x00000005131b7c10 */ /* 0x000fc400087fe4ff */
[----:B------:R-:W-:-:S09]  /*3c80*/  IADD3.X R33, PT, PT, R19, UR7, RZ, P1, !PT ;  /* 0x0000000713217c10 */ /* 0x000fd20008ffe4ff */
.L_x_107:
[----:B------:R-:W2:Y:S01]  /*3c90*/  LDG.E.64 R4, desc[UR36][R32.64] ;  /* 0x0000002420047981 */ /* 0x000ea2000c1e1b00 */
[----:B------:R-:W-:Y:S01]  /*3ca0*/  IADD3 R18, P0, PT, R18, -0x1, RZ ;  /* 0xffffffff12127810 */ /* 0x000fe20007f1e0ff */
[----:B------:R-:W-:Y:S01]  /*3cb0*/  BSSY.RECONVERGENT B6, `(.L_x_104) ;  /* 0x0000025000067945 */ /* 0x000fe20003800200 */
[----:B------:R-:W-:Y:S02]  /*3cc0*/  IMAD.MOV.U32 R26, RZ, RZ, R0 ;  /* 0x000000ffff1a7224 */ /* 0x000fe400078e0000 */
        /* <DEDUP_REMOVED lines=19> */
.L_x_106:
        /* <DEDUP_REMOVED lines=16> */
.L_x_105:
[----:B------:R-:W-:Y:S05]  /*3f00*/  BSYNC.RECONVERGENT B6 ;  /* 0x0000000000067941 */ /* 0x000fea0003800200 */
.L_x_104:
[----:B------:R-:W-:Y:S02]  /*3f10*/  ISETP.NE.AND P2, PT, R19, RZ, PT ;  /* 0x000000ff1300720c */ /* 0x000fe40003f45270 */
[----:B------:R-:W-:Y:S02]  /*3f20*/  IADD3 R32, P1, PT, R32, 0x8, RZ ;  /* 0x0000000820207810 */ /* 0x000fe40007f3e0ff */
[----:B------:R-:W-:-:S03]  /*3f30*/  IADD3 R0, P0, PT, R26, 0x8, RZ ;  /* 0x000000081a007810 */ /* 0x000fc60007f1e0ff */
[----:B------:R-:W-:Y:S02]  /*3f40*/  IMAD.X R33, RZ, RZ, R33, P1 ;  /* 0x000000ffff217224 */ /* 0x000fe400008e0621 */
[----:B------:R-:W-:-:S04]  /*3f50*/  IMAD.X R27, RZ, RZ, R27, P0 ;  /* 0x000000ffff1b7224 */ /* 0x000fc800000e061b */
[----:B------:R-:W-:Y:S05]  /*3f60*/  @P2 BRA `(.L_x_107) ;  /* 0xfffffffc00482947 */ /* 0x000fea000383ffff */
[----:B------:R-:W-:Y:S05]  /*3f70*/  EXIT ;  /* 0x000000000000794d */ /* 0x000fea0003800000 */
.L_x_108:
        /* <DEDUP_REMOVED lines=16> */
.L_x_190:


//--------------------- .text._Z22vertex_dictionary_initP12vertex_blockP18adjacency_sentinelmP16graph_propertiesmPm --------------------------
	.section	.text._Z22vertex_dictionary_initP12vertex_blockP18adjacency_sentinelmP16graph_propertiesmPm,"ax",@progbits
	.align	128
        .global         _Z22vertex_dictionary_initP12vertex_blockP18adjacency_sentinelmP16graph_propertiesmPm
        .type           _Z22vertex_dictionary_initP12vertex_blockP18adjacency_sentinelmP16graph_propertiesmPm,@function
        .size           _Z22vertex_dictionary_initP12vertex_blockP18adjacency_sentinelmP16graph_propertiesmPm,(.L_x_191 - _Z22vertex_dictionary_initP12vertex_blockP18adjacency_sentinelmP16graph_propertiesmPm)
        .other          _Z22vertex_dictionary_initP12vertex_blockP18adjacency_sentinelmP16graph_propertiesmPm,@"STO_CUDA_ENTRY STV_DEFAULT"
_Z22vertex_dictionary_initP12vertex_blockP18adjacency_sentinelmP16graph_propertiesmPm:
.text._Z22vertex_dictionary_initP12vertex_blockP18adjacency_sentinelmP16graph_propertiesmPm:
[----:B------:R-:W0:Y:S08]  /*0000*/  LDC R1, c[0x0][0x37c] ;  /* 0x0000df00ff017b82 */ /* 0x000e300000000800 */
[----:B------:R-:W1:Y:S01]  /*0010*/  S2UR UR4, SR_CgaCtaId ;  /* 0x00000000000479c3 */ /* 0x000e620000008800 */
[----:B------:R-:W2:Y:S01]  /*0020*/  S2R R3, SR_TID.X ;  /* 0x0000000000037919 */ /* 0x000ea20000002100 */
[----:B------:R-:W3:Y:S01]  /*0030*/  LDCU UR6, c[0x0][0x2fc] ;  /* 0x00005f80ff0677ac */ /* 0x000ee20008000800 */
[----:B0-----:R-:W-:-:S02]  /*0040*/  VIADD R1, R1, 0xffffffc0 ;  /* 0xffffffc001017836 */ /* 0x001fc40000000000 */
[----:B------:R-:W-:Y:S01]  /*0050*/  IMAD.MOV.U32 R6, RZ, RZ, 0x63 ;  /* 0x00000063ff067424 */ /* 0x000fe200078e00ff */
[----:B------:R-:W-:Y:S01]  /*0060*/  UMOV UR38, 0x400 ;  /* 0x0000040000267882 */ /* 0x000fe20000000000 */
[----:B------:R-:W0:Y:S01]  /*0070*/  LDCU.64 UR8, c[0x0][0x390] ;  /* 0x00007200ff0877ac */ /* 0x000e220008000a00 */
[----:B------:R-:W2:Y:S01]  /*0080*/  S2UR UR7, SR_CTAID.X ;  /* 0x00000000000779c3 */ /* 0x000ea20000002500 */
[----:B------:R-:W-:Y:S01]  /*0090*/  IMAD.MOV.U32 R7, RZ, RZ, 0x0 ;  /* 0x00000000ff077424 */ /* 0x000fe200078e00ff */
[----:B------:R-:W4:Y:S01]  /*00a0*/  LDCU UR5, c[0x0][0x2f8] ;  /* 0x00005f00ff0577ac */ /* 0x000f220008000800 */
[----:B------:R-:W5:Y:S05]  /*00b0*/  LDCU.64 UR36, c[0x0][0x358] ;  /* 0x00006b00ff2477ac */ /* 0x000f6a0008000a00 */
[----:B------:R-:W2:Y:S01]  /*00c0*/  LDC R28, c[0x0][0x360] ;  /* 0x0000d800ff1c7b82 */ /* 0x000ea20000000800 */
[----:B-1----:R-:W-:-:S07]  /*00d0*/  ULEA UR38, UR4, UR38, 0x18 ;  /* 0x0000002604267291 */ /* 0x002fce000f8ec0ff */
[----:B------:R-:W5:Y:S01]  /*00e0*/  LDC.64 R4, c[0x4][RZ] ;  /* 0x01000000ff047b82 */ /* 0x000f620000000a00 */
[----:B----4-:R-:W-:Y:S01]  /*00f0*/  IADD3 R22, P1, PT, R1, UR5, RZ ;  /* 0x0000000501167c10 */ /* 0x010fe2000ff3e0ff */
[----:B------:R-:W-:Y:S04]  /*0100*/  STS [UR38], RZ ;  /* 0x000000ffff007988 */ /* 0x000fe80008000826 */
[----:B---3--:R-:W-:Y:S02]  /*0110*/  IMAD.X R2, RZ, RZ, UR6, P1 ;  /* 0x00000006ff027e24 */ /* 0x008fe400088e06ff */
[----:B------:R-:W-:Y:S01]  /*0120*/  BAR.SYNC.DEFER_BLOCKING 0x0 ;  /* 0x0000000000007b1d */ /* 0x000fe20000010000 */
[----:B--2---:R-:W-:-:S05]  /*0130*/  IMAD R28, R28, UR7, R3 ;  /* 0x000000071c1c7c24 */ /* 0x004fca000f8e0203 */
[----:B0-----:R-:W-:-:S04]  /*0140*/  ISETP.GE.U32.AND P0, PT, R28, UR8, PT ;  /* 0x000000081c007c0c */ /* 0x001fc8000bf06070 */
[----:B------:R-:W-:Y:S01]  /*0150*/  ISETP.GE.U32.AND.EX P0, PT, RZ, UR9, PT, P0 ;  /* 0x00000009ff007c0c */ /* 0x000fe2000bf06100 */
[----:B-----5:R0:W-:-:S12]  /*0160*/  STG.E.64 desc[UR36][R4.64+0x8], R6 ;  /* 0x0000080604007986 */ /* 0x0201d8000c101b24 */
[----:B------:R-:W-:Y:S05]  /*0170*/  @P0 EXIT ;  /* 0x000000000000094d */ /* 0x000fea0003800000 */
[----:B------:R-:W-:Y:S01]  /*0180*/  IADD3 R29, P0, PT, R22, 0x20, RZ ;  /* 0x00000020161d7810 */ /* 0x000fe20007f1e0ff */
[----:B------:R-:W-:Y:S01]  /*0190*/  BSSY B0, `(.L_x_109) ;  /* 0x000000b000007945 */ /* 0x000fe20003800000 */
[----:B0-----:R-:W-:Y:S01]  /*01a0*/  IMAD.MOV.U32 R5, RZ, RZ, 0x1 ;  /* 0x00000001ff057424 */ /* 0x001fe200078e00ff */
[----:B------:R-:W-:Y:S01]  /*01b0*/  MOV R16, R28 ;  /* 0x0000001c00107202 */ /* 0x000fe20000000f00 */
[----:B------:R-:W-:Y:S02]  /*01c0*/  IMAD.MOV.U32 R17, RZ, RZ, RZ ;  /* 0x000000ffff117224 */ /* 0x000fe400078e00ff */
[----:B------:R-:W-:-:S07]  /*01d0*/  IMAD.X R23, RZ, RZ, R2, P0 ;  /* 0x000000ffff177224 */ /* 0x000fce00000e0602 */
.L_x_110:
[----:B------:R-:W-:Y:S01]  /*01e0*/  IMAD.U32 R0, RZ, RZ, UR38 ;  /* 0x00000026ff007e24 */ /* 0x000fe2000f8e00ff */
[----:B------:R-:W-:Y:S05]  /*01f0*/  YIELD ;  /* 0x0000000000007946 */ /* 0x000fea0003800000 */
[----:B------:R-:W-:-:S05]  /*0200*/  IMAD.MOV.U32 R4, RZ, RZ, RZ ;  /* 0x000000ffff047224 */ /* 0x000fca00078e00ff */
[----:B------:R-:W0:Y:S02]  /*0210*/  ATOMS.CAS R0, [R0], R4, R5 ;  /* 0x000000040000738d */ /* 0x000e240000000005 */
[----:B0-----:R-:W-:-:S13]  /*0220*/  ISETP.NE.AND P0, PT, R0, RZ, PT ;  /* 0x000000ff0000720c */ /* 0x001fda0003f05270 */
[----:B------:R-:W-:Y:S05]  /*0230*/  @P0 BRA `(.L_x_110) ;  /* 0xfffffffc00e80947 */ /* 0x000fea000383ffff */
[----:B------:R-:W-:Y:S05]  /*0240*/  BSYNC B0 ;  /* 0x0000000000007941 */ /* 0x000fea0003800000 */
.L_x_109:
[----:B------:R-:W0:Y:S02]  /*0250*/  LDC.64 R8, c[0x4][0x8] ;  /* 0x01000200ff087b82 */ /* 0x000e240000000a00 */
[----:B0-----:R-:W2:Y:S02]  /*0260*/  LDG.E.64 R4, desc[UR36][R8.64] ;  /* 0x0000002408047981 */ /* 0x001ea4000c1e1b00 */
[----:B--2---:R-:W-:-:S04]  /*0270*/  ISETP.NE.U32.AND P0, PT, R4, -0x1, PT ;  /* 0xffffffff0400780c */ /* 0x004fc80003f05070 */
[----:B------:R-:W-:-:S13]  /*0280*/  ISETP.NE.AND.EX P0, PT, R5, -0x1, PT, P0 ;  /* 0xffffffff0500780c */ /* 0x000fda0003f05300 */
[----:B------:R-:W-:Y:S05]  /*0290*/  @P0 BRA `(.L_x_111) ;  /* 0x00000000003c0947 */ /* 0x000fea0003800000 */
[----:B------:R-:W2:Y:S01]  /*02a0*/  LDG.E.64 R14, desc[UR36][R8.64+0x8] ;  /* 0x00000824080e7981 */ /* 0x000ea2000c1e1b00 */
[----:B------:R-:W-:Y:S01]  /*02b0*/  IMAD.MOV.U32 R12, RZ, RZ, -0x1 ;  /* 0xffffffffff0c7424 */ /* 0x000fe200078e00ff */
[----:B------:R-:W-:Y:S01]  /*02c0*/  MOV R0, 0x268 ;  /* 0x0000026800007802 */ /* 0x000fe20000000f00 */
[----:B------:R-:W-:Y:S01]  /*02d0*/  IMAD.MOV.U32 R13, RZ, RZ, -0x1 ;  /* 0xffffffffff0d7424 */ /* 0x000fe200078e00ff */
[----:B------:R-:W0:Y:S01]  /*02e0*/  LDCU.64 UR4, c[0x4][0x1a0] ;  /* 0x01003400ff0477ac */ /* 0x000e220008000a00 */
[----:B------:R-:W-:Y:S01]  /*02f0*/  IMAD.MOV.U32 R6, RZ, RZ, R22 ;  /* 0x000000ffff067224 */ /* 0x000fe200078e0016 */
[----:B------:R1:W3:Y:S01]  /*0300*/  LDC.64 R10, c[0x4][R0] ;  /* 0x01000000000a7b82 */ /* 0x0002e20000000a00 */
[----:B------:R-:W-:Y:S02]  /*0310*/  IMAD.MOV.U32 R7, RZ, RZ, R2 ;  /* 0x000000ffff077224 */ /* 0x000fe400078e0002 */
[----:B0-----:R-:W-:Y:S01]  /*0320*/  IMAD.U32 R4, RZ, RZ, UR4 ;  /* 0x00000004ff047e24 */ /* 0x001fe2000f8e00ff */
[----:B------:R-:W-:Y:S01]  /*0330*/  MOV R5, UR5 ;  /* 0x0000000500057c02 */ /* 0x000fe20008000f00 */
[----:B--23--:R1:W-:Y:S06]  /*0340*/  STL.128 [R1], R12 ;  /* 0x0000000c01007387 */ /* 0x00c3ec0000100c00 */
[----:B------:R-:W-:-:S07]  /*0350*/  LEPC R20, `(.L_x_112) ;  /* 0x000000001014794e */ /* 0x000fce0000000000 */
[----:B-1----:R-:W-:Y:S05]  /*0360*/  CALL.ABS.NOINC R10 ;  /* 0x000000000a007343 */ /* 0x002fea0003c00000 */
.L_x_112:
[----:B------:R-:W-:Y:S01]  /*0370*/  CS2R R24, SRZ ;  /* 0x0000000000187805 */ /* 0x000fe2000001ff00 */
[----:B------:R-:W-:Y:S06]  /*0380*/  BRA `(.L_x_113) ;  /* 0x0000000000d47947 */ /* 0x000fec0003800000 */
.L_x_111:
[----:B------:R-:W0:Y:S01]  /*0390*/  LDC.64 R6, c[0x4][0x8] ;  /* 0x01000200ff067b82 */ /* 0x000e220000000a00 */
[----:B------:R-:W-:Y:S01]  /*03a0*/  MOV R0, 0x268 ;  /* 0x0000026800007802 */ /* 0x000fe20000000f00 */
        /* <DEDUP_REMOVED lines=8> */
[----:B------:R1:W1:Y:S01]  /*0430*/  LDC.64 R14, c[0x4][R0] ;  /* 0x01000000000e7b82 */ /* 0x0002620000000a00 */
        /* <DEDUP_REMOVED lines=11> */
.L_x_114:
[----:B------:R-:W0:Y:S02]  /*04f0*/  LDC.64 R4, c[0x4][0x8] ;  /* 0x01000200ff047b82 */ /* 0x000e240000000a00 */
[----:B0-----:R-:W2:Y:S04]  /*0500*/  LDG.E.64 R6, desc[UR36][R4.64] ;  /* 0x0000002404067981 */ /* 0x001ea8000c1e1b00 */
[----:B------:R-:W2:Y:S02]  /*0510*/  LDG.E.64 R8, desc[UR36][R4.64+0x8] ;  /* 0x0000082404087981 */ /* 0x000ea4000c1e1b00 */
[----:B--2---:R-:W-:-:S04]  /*0520*/  ISETP.NE.U32.AND P0, PT, R6, R8, PT ;  /* 0x000000080600720c */ /* 0x004fc80003f05070 */
[----:B------:R-:W-:-:S13]  /*0530*/  ISETP.NE.AND.EX P0, PT, R7, R9, PT, P0 ;  /* 0x000000090700720c */ /* 0x000fda0003f05300 */
[----:B------:R-:W-:Y:S01]  /*0540*/  @!P0 MOV R8, 0xffffffff ;  /* 0xffffffff00088802 */ /* 0x000fe20000000f00 */
[----:B------:R-:W-:-:S05]  /*0550*/  @!P0 IMAD.MOV.U32 R9, RZ, RZ, -0x1 ;  /* 0xffffffffff098424 */ /* 0x000fca00078e00ff */
[----:B------:R0:W-:Y:S04]  /*0560*/  @!P0 STG.E.64 desc[UR36][R4.64], R8 ;  /* 0x0000000804008986 */ /* 0x0001e8000c101b24 */
[----:B------:R0:W-:Y:S01]  /*0570*/  @!P0 STG.E.64 desc[UR36][R4.64+0x8], R8 ;  /* 0x0000080804008986 */ /* 0x0001e2000c101b24 */
[----:B------:R-:W-:Y:S05]  /*0580*/  @!P0 BRA `(.L_x_113) ;  /* 0x0000000000548947 */ /* 0x000fea0003800000 */
[----:B------:R-:W-:-:S05]  /*0590*/  IADD3 R12, P0, PT, R6, 0x1, RZ ;  /* 0x00000001060c7810 */ /* 0x000fca0007f1e0ff */
[----:B------:R-:W-:-:S04]  /*05a0*/  IMAD.X R13, RZ, RZ, R7, P0 ;  /* 0x000000ffff0d7224 */ /* 0x000fc800000e0607 */
[C---:B------:R-:W-:Y:S01]  /*05b0*/  IMAD.WIDE.U32 R6, R13.reuse, -0x1cac0831, RZ ;  /* 0xe353f7cf0d067825 */ /* 0x040fe200078e00ff */
[----:B------:R-:W-:-:S03]  /*05c0*/  ISETP.LT.AND P1, PT, R13, RZ, PT ;  /* 0x000000ff0d00720c */ /* 0x000fc60003f21270 */
[----:B0-----:R-:W-:-:S04]  /*05d0*/  IMAD.WIDE.U32 R8, P0, R12, 0x20c49ba5, R6 ;  /* 0x20c49ba50c087825 */ /* 0x001fc80007800006 */
[----:B------:R-:W-:-:S04]  /*05e0*/  IMAD.WIDE.U32 R6, R12, -0x1cac0831, RZ ;  /* 0xe353f7cf0c067825 */ /* 0x000fc800078e00ff */
[----:B------:R-:W-:Y:S01]  /*05f0*/  IMAD.X R11, RZ, RZ, RZ, P0 ;  /* 0x000000ffff0b7224 */ /* 0x000fe200000e06ff */
[----:B------:R-:W-:Y:S01]  /*0600*/  IADD3 RZ, P0, PT, R7, R8, RZ ;  /* 0x0000000807ff7210 */ /* 0x000fe20007f1e0ff */
[----:B------:R-:W-:-:S04]  /*0610*/  IMAD.MOV.U32 R10, RZ, RZ, R9 ;  /* 0x000000ffff0a7224 */ /* 0x000fc800078e0009 */
[----:B------:R-:W-:-:S03]  /*0620*/  IMAD.WIDE.U32.X R6, R13, 0x20c49ba5, R10, P0 ;  /* 0x20c49ba50d067825 */ /* 0x000fc600000e040a */
        /* <DEDUP_REMOVED lines=11> */
.L_x_113:
[----:B------:R-:W2:Y:S01]  /*06e0*/  S2UR UR5, SR_CgaCtaId ;  /* 0x00000000000579c3 */ /* 0x000ea20000008800 */
[----:B------:R-:W-:Y:S01]  /*06f0*/  UMOV UR4, 0x400 ;  /* 0x0000040000047882 */ /* 0x000fe20000000000 */
[----:B------:R-:W-:Y:S01]  /*0700*/  MOV R0, 0x268 ;  /* 0x0000026800007802 */ /* 0x000fe20000000f00 */
[----:B------:R3:W-:Y:S01]  /*0710*/  STL.64 [R1+0x20], R16 ;  /* 0x0000201001007387 */ /* 0x0007e20000100a00 */
[----:B------:R-:W4:Y:S01]  /*0720*/  LDCU.64 UR6, c[0x4][0x1e8] ;  /* 0x01003d00ff0677ac */ /* 0x000f220008000a00 */
[----:B-1----:R-:W-:Y:S01]  /*0730*/  MOV R6, R29 ;  /* 0x0000001d00067202 */ /* 0x002fe20000000f00 */
[----:B------:R-:W-:Y:S02]  /*0740*/  IMAD.MOV.U32 R7, RZ, RZ, R23 ;  /* 0x000000ffff077224 */ /* 0x000fe400078e0017 */
[----:B0-----:R3:W0:Y:S01]  /*0750*/  LDC.64 R8, c[0x4][R0] ;  /* 0x0100000000087b82 */ /* 0x0016220000000a00 */
[----:B----4-:R-:W-:Y:S01]  /*0760*/  IMAD.U32 R4, RZ, RZ, UR6 ;  /* 0x00000006ff047e24 */ /* 0x010fe2000f8e00ff */
[----:B--2---:R-:W-:Y:S01]  /*0770*/  ULEA UR4, UR5, UR4, 0x18 ;  /* 0x0000000405047291 */ /* 0x004fe2000f8ec0ff */
[----:B------:R-:W-:-:S08]  /*0780*/  IMAD.U32 R5, RZ, RZ, UR7 ;  /* 0x00000007ff057e24 */ /* 0x000fd0000f8e00ff */
[----:B---3--:R-:W-:Y:S03]  /*0790*/  STS [UR4], RZ ;  /* 0x000000ffff007988 */ /* 0x008fe60008000804 */
[----:B------:R-:W-:-:S07]  /*07a0*/  LEPC R20, `(.L_x_115) ;  /* 0x000000001014794e */ /* 0x000fce0000000000 */
[----:B0-----:R-:W-:Y:S05]  /*07b0*/  CALL.ABS.NOINC R8 ;  /* 0x0000000008007343 */ /* 0x001fea0003c00000 */
.L_x_115:
[----:B------:R-:W-:Y:S01]  /*07c0*/  ISETP.NE.AND P0, PT, R28, RZ, PT ;  /* 0x000000ff1c00720c */ /* 0x000fe20003f05270 */
[----:B------:R0:W-:Y:S01]  /*07d0*/  STL.64 [R1+0x20], R16 ;  /* 0x0000201001007387 */ /* 0x0001e20000100a00 */
[----:B------:R-:W-:Y:S01]  /*07e0*/  MOV R26, 0x268 ;  /* 0x00000268001a7802 */ /* 0x000fe20000000f00 */
[----:B------:R-:W1:Y:S01]  /*07f0*/  LDCU.64 UR4, c[0x4][0x1f0] ;  /* 0x01003e00ff0477ac */ /* 0x000e620008000a00 */
[----:B------:R-:W-:Y:S02]  /*0800*/  IMAD.MOV.U32 R6, RZ, RZ, R29 ;  /* 0x000000ffff067224 */ /* 0x000fe400078e001d */
[----:B------:R0:W2:Y:S01]  /*0810*/  LDC.64 R10, c[0x4][R26] ;  /* 0x010000001a0a7b82 */ /* 0x0000a20000000a00 */
[----:B------:R-:W-:-:S07]  /*0820*/  IMAD.MOV.U32 R7, RZ, RZ, R23 ;  /* 0x000000ffff077224 */ /* 0x000fce00078e0017 */
[----:B------:R-:W3:Y:S01]  /*0830*/  @!P0 LDC.64 R8, c[0x4][RZ] ;  /* 0x01000000ff088b82 */ /* 0x000ee20000000a00 */
[----:B-1----:R-:W-:Y:S02]  /*0840*/  IMAD.U32 R4, RZ, RZ, UR4 ;  /* 0x00000004ff047e24 */ /* 0x002fe4000f8e00ff */
[----:B------:R-:W-:Y:S01]  /*0850*/  IMAD.U32 R5, RZ, RZ, UR5 ;  /* 0x00000005ff057e24 */ /* 0x000fe2000f8e00ff */
[----:B--23--:R0:W-:Y:S06]  /*0860*/  @!P0 STG.E.64 desc[UR36][R8.64+0x20], R24 ;  /* 0x0000201808008986 */ /* 0x00c1ec000c101b24 */
[----:B------:R-:W-:-:S07]  /*0870*/  LEPC R20, `(.L_x_116) ;  /* 0x000000001014794e */ /* 0x000fce0000000000 */
[----:B0-----:R-:W-:Y:S05]  /*0880*/  CALL.ABS.NOINC R10 ;  /* 0x000000000a007343 */ /* 0x001fea0003c00000 */
.L_x_116:
[----:B------:R0:W1:Y:S01]  /*0890*/  LDC.64 R8, c[0x4][R26] ;  /* 0x010000001a087b82 */ /* 0x0000620000000a00 */
[----:B------:R-:W2:Y:S01]  /*08a0*/  LDCU.64 UR4, c[0x4][0x1f8] ;  /* 0x01003f00ff0477ac */ /* 0x000ea20008000a00 */
[----:B------:R-:W-:Y:S01]  /*08b0*/  CS2R R6, SRZ ;  /* 0x0000000000067805 */ /* 0x000fe2000001ff00 */
[----:B--2---:R-:W-:Y:S01]  /*08c0*/  IMAD.U32 R4, RZ, RZ, UR4 ;  /* 0x00000004ff047e24 */ /* 0x004fe2000f8e00ff */
[----:B0-----:R-:W-:-:S07]  /*08d0*/  MOV R5, UR5 ;  /* 0x0000000500057c02 */ /* 0x001fce0008000f00 */
[----:B------:R-:W-:-:S07]  /*08e0*/  LEPC R20, `(.L_x_117) ;  /* 0x000000001014794e */ /* 0x000fce0000000000 */
[----:B-1----:R-:W-:Y:S05]  /*08f0*/  CALL.ABS.NOINC R8 ;  /* 0x0000000008007343 */ /* 0x002fea0003c00000 */
.L_x_117:
[----:B------:R-:W-:Y:S01]  /*0900*/  IMAD.MOV.U32 R18, RZ, RZ, R24 ;  /* 0x000000ffff127224 */ /* 0x000fe200078e0018 */
[----:B------:R-:W0:Y:S01]  /*0910*/  LDC.64 R26, c[0x4][R26] ;  /* 0x010000001a1a7b82 */ /* 0x000e220000000a00 */
[----:B------:R-:W-:Y:S01]  /*0920*/  IMAD.MOV.U32 R19, RZ, RZ, R25 ;  /* 0x000000ffff137224 */ /* 0x000fe200078e0019 */
[----:B------:R-:W1:Y:S01]  /*0930*/  LDCU.64 UR4, c[0x4][0x1d8] ;  /* 0x01003b00ff0477ac */ /* 0x000e620008000a00 */
[----:B------:R-:W-:Y:S02]  /*0940*/  IMAD.MOV.U32 R6, RZ, RZ, R29 ;  /* 0x000000ffff067224 */ /* 0x000fe400078e001d */
[----:B------:R-:W-:Y:S01]  /*0950*/  IMAD.MOV.U32 R7, RZ, RZ, R23 ;  /* 0x000000ffff077224 */ /* 0x000fe200078e0017 */
[----:B------:R2:W-:Y:S01]  /*0960*/  STL.128 [R1+0x20], R16 ;  /* 0x0000201001007387 */ /* 0x0005e20000100c00 */
[----:B-1----:R-:W-:Y:S02]  /*0970*/  IMAD.U32 R4, RZ, RZ, UR4 ;  /* 0x00000004ff047e24 */ /* 0x002fe4000f8e00ff */
[----:B--2---:R-:W-:-:S07]  /*0980*/  IMAD.U32 R5, RZ, RZ, UR5 ;  /* 0x00000005ff057e24 */ /* 0x004fce000f8e00ff */
[----:B------:R-:W-:-:S07]  /*0990*/  LEPC R20, `(.L_x_118) ;  /* 0x000000001014794e */ /* 0x000fce0000000000 */
[----:B0-----:R-:W-:Y:S05]  /*09a0*/  CALL.ABS.NOINC R26 ;  /* 0x000000001a007343 */ /* 0x001fea0003c00000 */
.L_x_118:
[----:B------:R-:W0:Y:S01]  /*09b0*/  LDCU.64 UR4, c[0x0][0x3a0] ;  /* 0x00007400ff0477ac */ /* 0x000e220008000a00 */
[----:B------:R-:W-:Y:S02]  /*09c0*/  HFMA2 R23, -RZ, RZ, 0, 0 ;  /* 0x00000000ff177431 */ /* 0x000fe400000001ff */
[----:B------:R-:W-:Y:S01]  /*09d0*/  IMAD.WIDE.U32 R42, R28, 0x3e8, RZ ;  /* 0x000003e81c2a7825 */ /* 0x000fe200078e00ff */
[----:B------:R-:W-:Y:S02]  /*09e0*/  BSSY.RECONVERGENT B7, `(.L_x_119) ;  /* 0x00000e0000077945 */ /* 0x000fe40003800200 */
[----:B------:R-:W-:Y:S01]  /*09f0*/  IADD3 R0, P1, PT, R42, 0x3e7, RZ ;  /* 0x000003e72a007810 */ /* 0x000fe20007f3e0ff */
[----:B------:R-:W-:-:S03]  /*0a00*/  IMAD.IADD R31, R43, 0x1, R23 ;  /* 0x000000012b1f7824 */ /* 0x000fc600078e0217 */
[----:B0-----:R-:W-:Y:S01]  /*0a10*/  ISETP.GE.U32.AND P0, PT, R0, UR4, PT ;  /* 0x0000000400007c0c */ /* 0x001fe2000bf06070 */
[----:B------:R-:W-:Y:S01]  /*0a20*/  IMAD.X R0, RZ, RZ, R31, P1 ;  /* 0x000000ffff007224 */ /* 0x000fe200008e061f */
[----:B------:R-:W-:-:S04]  /*0a30*/  IADD3 R26, P1, PT, R42, 0x3e8, RZ ;  /* 0x000003e82a1a7810 */ /* 0x000fc80007f3e0ff */
[----:B------:R-:W-:Y:S01]  /*0a40*/  ISETP.GE.U32.AND.EX P0, PT, R0, UR5, PT, P0 ;  /* 0x0000000500007c0c */ /* 0x000fe2000bf06100 */
[----:B------:R-:W-:-:S03]  /*0a50*/  IMAD.X R27, RZ, RZ, R31, P1 ;  /* 0x000000ffff1b7224 */ /* 0x000fc600008e061f */
[----:B------:R-:W-:Y:S02]  /*0a60*/  SEL R26, R26, UR4, !P0 ;  /* 0x000000041a1a7c07 */ /* 0x000fe4000c000000 */
[----:B------:R-:W-:Y:S02]  /*0a70*/  SEL R27, R27, UR5, !P0 ;  /* 0x000000051b1b7c07 */ /* 0x000fe4000c000000 */
[----:B------:R-:W-:-:S04]  /*0a80*/  ISETP.GE.U32.AND P0, PT, R42, R26, PT ;  /* 0x0000001a2a00720c */ /* 0x000fc80003f06070 */
[----:B------:R-:W-:-:S13]  /*0a90*/  ISETP.GE.U32.AND.EX P0, PT, R31, R27, PT, P0 ;  /* 0x0000001b1f00720c */ /* 0x000fda0003f06100 */
[----:B------:R-:W-:Y:S05]  /*0aa0*/  @P0 BRA `(.L_x_120) ;  /* 0x0000000c004c0947 */ /* 0x000fea0003800000 */
[-C--:B------:R-:W-:Y:S01]  /*0ab0*/  IADD3 R0, P1, PT, -R26, R42.reuse, RZ ;  /* 0x0000002a1a007210 */ /* 0x080fe20007f3e1ff */
[----:B------:R-:W-:Y:S01]  /*0ac0*/  BSSY.RECONVERGENT B6, `(.L_x_121) ;  /* 0x0000096000067945 */ /* 0x000fe20003800200 */
[----:B------:R-:W-:Y:S01]  /*0ad0*/  IMAD.MOV.U32 R35, RZ, RZ, RZ ;  /* 0x000000ffff237224 */ /* 0x000fe200078e00ff */
[----:B------:R-:W-:Y:S01]  /*0ae0*/  MOV R30, R42 ;  /* 0x0000002a001e7202 */ /* 0x000fe20000000f00 */
[----:B------:R-:W-:Y:S01]  /*0af0*/  IMAD.MOV.U32 R33, RZ, RZ, RZ ;  /* 0x000000ffff217224 */ /* 0x000fe200078e00ff */
[----:B------:R-:W-:Y:S01]  /*0b00*/  ISETP.GT.U32.AND P0, PT, R0, -0x4, PT ;  /* 0xfffffffc0000780c */ /* 0x000fe20003f04070 */
[----:B------:R-:W-:-:S05]  /*0b10*/  IMAD.X R0, R31, 0x1, ~R27, P1 ;  /* 0x000000011f007824 */ /* 0x000fca00008e0e1b */
[----:B------:R-:W-:-:S13]  /*0b20*/  ISETP.GT.U32.AND.EX P0, PT, R0, -0x1, PT, P0 ;  /* 0xffffffff0000780c */ /* 0x000fda0003f04100 */
[----:B------:R-:W-:Y:S05]  /*0b30*/  @P0 BRA `(.L_x_122) ;  /* 0x0000000800380947 */ /* 0x000fea0003800000 */
[----:B------:R-:W0:Y:S01]  /*0b40*/  LDC.64 R4, c[0x0][0x3a8] ;  /* 0x0000ea00ff047b82 */ /* 0x000e220000000a00 */
[----:B------:R-:W-:Y:S02]  /*0b50*/  IMAD.MOV.U32 R38, RZ, RZ, R24 ;  /* 0x000000ffff267224 */ /* 0x000fe400078e0018 */
[----:B------:R-:W-:Y:S02]  /*0b60*/  IMAD.MOV.U32 R39, RZ, RZ, R25 ;  /* 0x000000ffff277224 */ /* 0x000fe400078e0019 */
[----:B------:R-:W-:-:S03]  /*0b70*/  IMAD.MOV.U32 R30, RZ, RZ, R42 ;  /* 0x000000ffff1e7224 */ /* 0x000fc600078e002a */
[----:B------:R-:W1:Y:S01]  /*0b80*/  LDC.64 R6, c[0x0][0x388] ;  /* 0x0000e200ff067b82 */ /* 0x000e620000000a00 */
[----:B0-----:R-:W-:-:S03]  /*0b90*/  IMAD.WIDE.U32 R4, R28, 0x1f40, R4 ;  /* 0x00001f401c047825 */ /* 0x001fc600078e0004 */
[----:B------:R-:W-:Y:S01]  /*0ba0*/  IADD3 R40, P0, PT, R4, 0x10, RZ ;  /* 0x0000001004287810 */ /* 0x000fe20007f1e0ff */
[----:B-1----:R-:W-:-:S04]  /*0bb0*/  IMAD.WIDE.U32 R6, R28, 0x9c40, R6 ;  /* 0x00009c401c067825 */ /* 0x002fc800078e0006 */
[----:B------:R-:W-:Y:S01]  /*0bc0*/  IMAD.X R41, R23, 0x1, R5, P0 ;  /* 0x0000000117297824 */ /* 0x000fe200000e0605 */
[----:B------:R-:W-:-:S05]  /*0bd0*/  IADD3 R32, P1, PT, R6, 0x50, RZ ;  /* 0x0000005006207810 */ /* 0x000fca0007f3e0ff */
[----:B------:R-:W-:-:S08]  /*0be0*/  IMAD.X R23, R23, 0x1, R7, P1 ;  /* 0x0000000117177824 */ /* 0x000fd000008e0607 */
.L_x_127:
[----:B------:R-:W-:-:S05]  /*0bf0*/  IADD3 R6, P0, PT, R30, 0x1, RZ ;  /* 0x000000011e067810 */ /* 0x000fca0007f1e0ff */
[----:B------:R-:W-:-:S05]  /*0c00*/  IMAD.X R7, RZ, RZ, R31, P0 ;  /* 0x000000ffff077224 */ /* 0x000fca00000e061f */
[----:B------:R-:W-:Y:S04]  /*0c10*/  ST.E.64 desc[UR36][R38.64], R6 ;  /* 0x0000000626007985 */ /* 0x000fe8000c101b24 */
[----:B------:R-:W2:Y:S01]  /*0c20*/  LD.E.64 R4, desc[UR36][R24.64+0x3e80] ;  /* 0x003e802418047980 */ /* 0x000ea2000c101b00 */
[----:B------:R-:W-:-:S04]  /*0c30*/  IADD3 R10, P1, PT, R32, -0x50, RZ ;  /* 0xffffffb0200a7810 */ /* 0x000fc80007f3e0ff */
[----:B------:R-:W-:Y:S02]  /*0c40*/  IADD3.X R11, PT, PT, R23, -0x1, RZ, P1, !PT ;  /* 0xffffffff170b7810 */ /* 0x000fe40000ffe4ff */
[----:B--2---:R-:W-:-:S04]  /*0c50*/  IADD3 R8, P0, PT, R4, 0x1, RZ ;  /* 0x0000000104087810 */ /* 0x004fc80007f1e0ff */
[----:B------:R-:W-:-:S05]  /*0c60*/  IADD3.X R9, PT, PT, RZ, R5, RZ, P0, !PT ;  /* 0x00000005ff097210 */ /* 0x000fca00007fe4ff */
[----:B------:R0:W-:Y:S04]  /*0c70*/  ST.E.64 desc[UR36][R24.64+0x3e80], R8 ;  /* 0x003e800818007985 */ /* 0x0001e8000c101b24 */
[----:B------:R1:W-:Y:S04]  /*0c80*/  ST.E.64 desc[UR36][R38.64+0x1f40], R10 ;  /* 0x001f400a26007985 */ /* 0x0003e8000c101b24 */
[----:B------:R-:W2:Y:S04]  /*0c90*/  LDG.E.64 R4, desc[UR36][R40.64+-0x10] ;  /* 0xfffff02428047981 */ /* 0x000ea8000c1e1b00 */
[----:B------:R-:W3:Y:S01]  /*0ca0*/  LD.E.64 R16, desc[UR36][R38.64] ;  /* 0x0000002426107980 */ /* 0x000ee2000c101b00 */
[----:B------:R-:W-:Y:S01]  /*0cb0*/  UMOV UR4, URZ ;  /* 0x000000ff00047c82 */ /* 0x000fe20008000000 */
[----:B------:R-:W-:-:S02]  /*0cc0*/  HFMA2 R19, -RZ, RZ, 0, 0 ;  /* 0x00000000ff137431 */ /* 0x000fc400000001ff */
[----:B------:R-:W-:Y:S01]  /*0cd0*/  VIADD R34, R43, UR4 ;  /* 0x000000042b227c36 */ /* 0x000fe20008000000 */
[----:B------:R-:W-:Y:S01]  /*0ce0*/  MOV R12, 0x268 ;  /* 0x00000268000c7802 */ /* 0x000fe20000000f00 */
[----:B0-----:R-:W-:Y:S01]  /*0cf0*/  IMAD.MOV.U32 R8, RZ, RZ, R42 ;  /* 0x000000ffff087224 */ /* 0x001fe200078e002a */
[----:B------:R-:W0:Y:S01]  /*0d00*/  LDCU.64 UR4, c[0x4][0x200] ;  /* 0x01004000ff0477ac */ /* 0x000e220008000a00 */
[----:B-1----:R-:W-:Y:S01]  /*0d10*/  IMAD.MOV.U32 R10, RZ, RZ, R26 ;  /* 0x000000ffff0a7224 */ /* 0x002fe200078e001a */
[----:B------:R-:W-:Y:S01]  /*0d20*/  LOP3.LUT R35, R26, 0x3, RZ, 0xc0, !PT ;  /* 0x000000031a237812 */ /* 0x000fe200078ec0ff */
[----:B------:R-:W-:Y:S01]  /*0d30*/  IMAD.MOV.U32 R11, RZ, RZ, R27 ;  /* 0x000000ffff0b7224 */ /* 0x000fe200078e001b */
[----:B------:R-:W1:Y:S01]  /*0d40*/  LDC.64 R12, c[0x4][R12] ;  /* 0x010000000c0c7b82 */ /* 0x000e620000000a00 */
[----:B------:R-:W-:Y:S01]  /*0d50*/  IMAD.MOV.U32 R9, RZ, RZ, R34 ;  /* 0x000000ffff097224 */ /* 0x000fe200078e0022 */
[----:B------:R-:W-:Y:S01]  /*0d60*/  IADD3 R6, P2, PT, R22, 0x20, RZ ;  /* 0x0000002016067810 */ /* 0x000fe20007f5e0ff */
[----:B------:R-:W-:Y:S01]  /*0d70*/  IMAD.MOV.U32 R18, RZ, RZ, R28 ;  /* 0x000000ffff127224 */ /* 0x000fe200078e001c */
[----:B------:R-:W-:-:S03]  /*0d80*/  IADD3 R35, P0, P1, R26, -R42, -R35 ;  /* 0x8000002a1a237210 */ /* 0x000fc6000791e823 */
[----:B------:R-:W-:Y:S01]  /*0d90*/  IMAD.X R7, RZ, RZ, R2, P2 ;  /* 0x000000ffff077224 */ /* 0x000fe200010e0602 */
[----:B------:R-:W-:Y:S01]  /*0da0*/  IADD3.X R33, PT, PT, R27, -0x1, ~R34, P0, P1 ;  /* 0xffffffff1b217810 */ /* 0x000fe200007e2c22 */
[----:B--2---:R0:W-:Y:S04]  /*0db0*/  ST.E.64 desc[UR36][R38.64+0x3e90], R4 ;  /* 0x003e900426007985 */ /* 0x0041e8000c101b24 */
[----:B------:R2:W-:Y:S04]  /*0dc0*/  STL.128 [R1+0x30], R8 ;  /* 0x0000300801007387 */ /* 0x0005e80000100c00 */
[----:B---3--:R2:W-:Y:S01]  /*0dd0*/  STL.128 [R1+0x20], R16 ;  /* 0x0000201001007387 */ /* 0x0085e20000100c00 */
[----:B0-----:R-:W-:-:S02]  /*0de0*/  IMAD.U32 R4, RZ, RZ, UR4 ;  /* 0x00000004ff047e24 */ /* 0x001fc4000f8e00ff */
[----:B-1----:R-:W-:-:S07]  /*0df0*/  IMAD.U32 R5, RZ, RZ, UR5 ;  /* 0x00000005ff057e24 */ /* 0x002fce000f8e00ff */
[----:B------:R-:W-:-:S07]  /*0e00*/  LEPC R20, `(.L_x_123) ;  /* 0x000000001014794e */ /* 0x000fce0000000000 */
[----:B--2---:R-:W-:Y:S05]  /*0e10*/  CALL.ABS.NOINC R12 ;  /* 0x000000000c007343 */ /* 0x004fea0003c00000 */
.L_x_123:
[----:B------:R-:W-:Y:S01]  /*0e20*/  IADD3 R8, P0, PT, R30, 0x2, RZ ;  /* 0x000000021e087810 */ /* 0x000fe20007f1e0ff */
[----:B------:R-:W0:Y:S04]  /*0e30*/  LDCU.64 UR4, c[0x4][0x200] ;  /* 0x01004000ff0477ac */ /* 0x000e280008000a00 */
[----:B------:R-:W-:-:S05]  /*0e40*/  IMAD.X R9, RZ, RZ, R31, P0 ;  /* 0x000000ffff097224 */ /* 0x000fca00000e061f */
[----:B------:R1:W-:Y:S04]  /*0e50*/  ST.E.64 desc[UR36][R38.64+0x8], R8 ;  /* 0x0000080826007985 */ /* 0x0003e8000c101b24 */
[----:B------:R-:W2:Y:S01]  /*0e60*/  LD.E.64 R4, desc[UR36][R24.64+0x3e80] ;  /* 0x003e802418047980 */ /* 0x000ea2000c101b00 */
[----:B------:R-:W-:-:S04]  /*0e70*/  IADD3 R10, P1, PT, R32, -0x28, RZ ;  /* 0xffffffd8200a7810 */ /* 0x000fc80007f3e0ff */
[----:B------:R-:W-:Y:S02]  /*0e80*/  IADD3.X R11, PT, PT, R23, -0x1, RZ, P1, !PT ;  /* 0xffffffff170b7810 */ /* 0x000fe40000ffe4ff */
[----:B--2---:R-:W-:-:S05]  /*0e90*/  IADD3 R4, P0, PT, R4, 0x1, RZ ;  /* 0x0000000104047810 */ /* 0x004fca0007f1e0ff */
[----:B------:R-:W-:-:S05]  /*0ea0*/  IMAD.X R5, RZ, RZ, R5, P0 ;  /* 0x000000ffff057224 */ /* 0x000fca00000e0605 */
[----:B------:R0:W-:Y:S04]  /*0eb0*/  ST.E.64 desc[UR36][R24.64+0x3e80], R4 ;  /* 0x003e800418007985 */ /* 0x0001e8000c101b24 */
[----:B------:R2:W-:Y:S04]  /*0ec0*/  ST.E.64 desc[UR36][R38.64+0x1f48], R10 ;  /* 0x001f480a26007985 */ /* 0x0005e8000c101b24 */
[----:B------:R-:W3:Y:S04]  /*0ed0*/  LDG.E.64 R6, desc[UR36][R40.64+-0x8] ;  /* 0xfffff82428067981 */ /* 0x000ee8000c1e1b00 */
[----:B------:R-:W4:Y:S01]  /*0ee0*/  LD.E.64 R16, desc[UR36][R38.64+0x8] ;  /* 0x0000082426107980 */ /* 0x000f22000c101b00 */
[----:B-1----:R-:W-:Y:S01]  /*0ef0*/  IMAD.MOV.U32 R8, RZ, RZ, R42 ;  /* 0x000000ffff087224 */ /* 0x002fe200078e002a */
[----:B------:R-:W-:Y:S01]  /*0f00*/  MOV R9, R34 ;  /* 0x0000002200097202 */ /* 0x000fe20000000f00 */
[----:B0-----:R-:W-:Y:S01]  /*0f10*/  IMAD.U32 R4, RZ, RZ, UR4 ;  /* 0x00000004ff047e24 */ /* 0x001fe2000f8e00ff */
[----:B------:R-:W-:Y:S01]  /*0f20*/  MOV R29, 0x268 ;  /* 0x00000268001d7802 */ /* 0x000fe20000000f00 */
[----:B------:R-:W-:Y:S01]  /*0f30*/  IMAD.U32 R5, RZ, RZ, UR5 ;  /* 0x00000005ff057e24 */ /* 0x000fe2000f8e00ff */
[----:B------:R-:W-:Y:S01]  /*0f40*/  IADD3 R37, P0, PT, R22, 0x20, RZ ;  /* 0x0000002016257810 */ /* 0x000fe20007f1e0ff */
[----:B--2---:R-:W-:Y:S01]  /*0f50*/  IMAD.MOV.U32 R10, RZ, RZ, R26 ;  /* 0x000000ffff0a7224 */ /* 0x004fe200078e001a */
[----:B------:R0:W1:Y:S01]  /*0f60*/  LDC.64 R12, c[0x4][R29] ;  /* 0x010000001d0c7b82 */ /* 0x0000620000000a00 */
[----:B------:R-:W-:-:S02]  /*0f70*/  IMAD.MOV.U32 R11, RZ, RZ, R27 ;  /* 0x000000ffff0b7224 */ /* 0x000fc400078e001b */
[----:B------:R-:W-:Y:S01]  /*0f80*/  IMAD.X R36, RZ, RZ, R2, P0 ;  /* 0x000000ffff247224 */ /* 0x000fe200000e0602 */
[----:B---3--:R2:W-:Y:S04]  /*0f90*/  ST.E.64 desc[UR36][R38.64+0x3e98], R6 ;  /* 0x003e980626007985 */ /* 0x0085e8000c101b24 */
[----:B----4-:R0:W-:Y:S04]  /*0fa0*/  STL.128 [R1+0x20], R16 ;  /* 0x0000201001007387 */ /* 0x0101e80000100c00 */
[----:B------:R0:W-:Y:S01]  /*0fb0*/  STL.128 [R1+0x30], R8 ;  /* 0x0000300801007387 */ /* 0x0001e20000100c00 */
[----:B--2---:R-:W-:Y:S01]  /*0fc0*/  IMAD.MOV.U32 R6, RZ, RZ, R37 ;  /* 0x000000ffff067224 */ /* 0x004fe200078e0025 */
[----:B-1----:R-:W-:-:S07]  /*0fd0*/  MOV R7, R36 ;  /* 0x0000002400077202 */ /* 0x002fce0000000f00 */
[----:B------:R-:W-:-:S07]  /*0fe0*/  LEPC R20, `(.L_x_124) ;  /* 0x000000001014794e */ /* 0x000fce0000000000 */
[----:B0-----:R-:W-:Y:S05]  /*0ff0*/  CALL.ABS.NOINC R12 ;  /* 0x000000000c007343 */ /* 0x001fea0003c00000 */
.L_x_124:
[----:B------:R-:W-:Y:S01]  /*1000*/  IADD3 R6, P0, PT, R30, 0x3, RZ ;  /* 0x000000031e067810 */ /* 0x000fe20007f1e0ff */
[----:B------:R-:W0:Y:S04]  /*1010*/  LDCU.64 UR4, c[0x4][0x200] ;  /* 0x01004000ff0477ac */ /* 0x000e280008000a00 */
[----:B------:R-:W-:-:S05]  /*1020*/  IMAD.X R7, RZ, RZ, R31, P0 ;  /* 0x000000ffff077224 */ /* 0x000fca00000e061f */
[----:B------:R1:W-:Y:S04]  /*1030*/  ST.E.64 desc[UR36][R38.64+0x10], R6 ;  /* 0x0000100626007985 */ /* 0x0003e8000c101b24 */
[----:B------:R-:W2:Y:S01]  /*1040*/  LD.E.64 R4, desc[UR36][R24.64+0x3e80] ;  /* 0x003e802418047980 */ /* 0x000ea2000c101b00 */
[----:B-1----:R-:W-:Y:S02]  /*1050*/  IMAD.MOV.U32 R6, RZ, RZ, R32 ;  /* 0x000000ffff067224 */ /* 0x002fe400078e0020 */
[----:B------:R-:W-:Y:S01]  /*1060*/  IMAD.MOV.U32 R7, RZ, RZ, R23 ;  /* 0x000000ffff077224 */ /* 0x000fe200078e0017 */
[----:B--2---:R-:W-:-:S05]  /*1070*/  IADD3 R4, P0, PT, R4, 0x1, RZ ;  /* 0x0000000104047810 */ /* 0x004fca0007f1e0ff */
[----:B------:R-:W-:-:S05]  /*1080*/  IMAD.X R5, RZ, RZ, R5, P0 ;  /* 0x000000ffff057224 */ /* 0x000fca00000e0605 */
[----:B------:R0:W-:Y:S04]  /*1090*/  ST.E.64 desc[UR36][R24.64+0x3e80], R4 ;  /* 0x003e800418007985 */ /* 0x0001e8000c101b24 */
[----:B------:R1:W-:Y:S04]  /*10a0*/  ST.E.64 desc[UR36][R38.64+0x1f50], R6 ;  /* 0x001f500626007985 */ /* 0x0003e8000c101b24 */
[----:B------:R-:W2:Y:S04]  /*10b0*/  LDG.E.64 R8, desc[UR36][R40.64] ;  /* 0x0000002428087981 */ /* 0x000ea8000c1e1b00 */
[----:B------:R-:W3:Y:S01]  /*10c0*/  LD.E.64 R16, desc[UR36][R38.64+0x10] ;  /* 0x0000102426107980 */ /* 0x000ee2000c101b00 */
[----:B------:R-:W-:Y:S01]  /*10d0*/  MOV R10, R26 ;  /* 0x0000001a000a7202 */ /* 0x000fe20000000f00 */
[----:B------:R-:W-:Y:S01]  /*10e0*/  IMAD.MOV.U32 R11, RZ, RZ, R27 ;  /* 0x000000ffff0b7224 */ /* 0x000fe200078e001b */
[----:B------:R4:W2:Y:S01]  /*10f0*/  LDC.64 R12, c[0x4][R29] ;  /* 0x010000001d0c7b82 */ /* 0x0008a20000000a00 */
[----:B0-----:R-:W-:-:S02]  /*1100*/  IMAD.U32 R4, RZ, RZ, UR4 ;  /* 0x00000004ff047e24 */ /* 0x001fc4000f8e00ff */
[----:B------:R-:W-:Y:S02]  /*1110*/  IMAD.U32 R5, RZ, RZ, UR5 ;  /* 0x00000005ff057e24 */ /* 0x000fe4000f8e00ff */
[----:B-1----:R-:W-:Y:S02]  /*1120*/  IMAD.MOV.U32 R6, RZ, RZ, R37 ;  /* 0x000000ffff067224 */ /* 0x002fe400078e0025 */
[----:B------:R-:W-:Y:S01]  /*1130*/  IMAD.MOV.U32 R7, RZ, RZ, R36 ;  /* 0x000000ffff077224 */ /* 0x000fe200078e0024 */
[----:B--2---:R0:W-:Y:S04]  /*1140*/  ST.E.64 desc[UR36][R38.64+0x3ea0], R8 ;  /* 0x003ea00826007985 */ /* 0x0041e8000c101b24 */
[----:B---3--:R4:W-:Y:S01]  /*1150*/  STL.128 [R1+0x20], R16 ;  /* 0x0000201001007387 */ /* 0x0089e20000100c00 */
[----:B0-----:R-:W-:-:S02]  /*1160*/  IMAD.MOV.U32 R8, RZ, RZ, R42 ;  /* 0x000000ffff087224 */ /* 0x001fc400078e002a */
[----:B------:R-:W-:-:S05]  /*1170*/  IMAD.MOV.U32 R9, RZ, RZ, R34 ;  /* 0x000000ffff097224 */ /* 0x000fca00078e0022 */
[----:B------:R4:W-:Y:S02]  /*1180*/  STL.128 [R1+0x30], R8 ;  /* 0x0000300801007387 */ /* 0x0009e40000100c00 */
[----:B------:R-:W-:-:S07]  /*1190*/  LEPC R20, `(.L_x_125) ;  /* 0x000000001014794e */ /* 0x000fce0000000000 */
[----:B----4-:R-:W-:Y:S05]  /*11a0*/  CALL.ABS.NOINC R12 ;  /* 0x000000000c007343 */ /* 0x010fea0003c00000 */
.L_x_125:
[----:B------:R-:W-:Y:S01]  /*11b0*/  IADD3 R30, P0, PT, R30, 0x4, RZ ;  /* 0x000000041e1e7810 */ /* 0x000fe20007f1e0ff */
[----:B------:R-:W0:Y:S04]  /*11c0*/  LDCU.64 UR4, c[0x4][0x200] ;  /* 0x01004000ff0477ac */ /* 0x000e280008000a00 */
[----:B------:R-:W-:-:S05]  /*11d0*/  IMAD.X R31, RZ, RZ, R31, P0 ;  /* 0x000000ffff1f7224 */ /* 0x000fca00000e061f */
[----:B------:R-:W-:Y:S04]  /*11e0*/  ST.E.64 desc[UR36][R38.64+0x18], R30 ;  /* 0x0000181e26007985 */ /* 0x000fe8000c101b24 */
[----:B------:R-:W2:Y:S01]  /*11f0*/  LD.E.64 R6, desc[UR36][R24.64+0x3e80] ;  /* 0x003e802418067980 */ /* 0x000ea2000c101b00 */
[----:B------:R-:W-:-:S04]  /*1200*/  IADD3 R4, P1, PT, R32, 0x28, RZ ;  /* 0x0000002820047810 */ /* 0x000fc80007f3e0ff */
[----:B------:R-:W-:Y:S02]  /*1210*/  IADD3.X R5, PT, PT, RZ, R23, RZ, P1, !PT ;  /* 0x00000017ff057210 */ /* 0x000fe40000ffe4ff */
[----:B--2---:R-:W-:-:S05]  /*1220*/  IADD3 R6, P0, PT, R6, 0x1, RZ ;  /* 0x0000000106067810 */ /* 0x004fca0007f1e0ff */
[----:B------:R-:W-:-:S05]  /*1230*/  IMAD.X R7, RZ, RZ, R7, P0 ;  /* 0x000000ffff077224 */ /* 0x000fca00000e0607 */
[----:B------:R1:W-:Y:S04]  /*1240*/  ST.E.64 desc[UR36][R24.64+0x3e80], R6 ;  /* 0x003e800618007985 */ /* 0x0003e8000c101b24 */
[----:B------:R0:W-:Y:S04]  /*1250*/  ST.E.64 desc[UR36][R38.64+0x1f58], R4 ;  /* 0x001f580426007985 */ /* 0x0001e8000c101b24 */
[----:B------:R-:W2:Y:S04]  /*1260*/  LDG.E.64 R8, desc[UR36][R40.64+0x8] ;  /* 0x0000082428087981 */ /* 0x000ea8000c1e1b00 */
[----:B------:R-:W3:Y:S01]  /*1270*/  LD.E.64 R16, desc[UR36][R38.64+0x18] ;  /* 0x0000182426107980 */ /* 0x000ee2000c101b00 */
[----:B------:R-:W-:Y:S01]  /*1280*/  IMAD.MOV.U32 R10, RZ, RZ, R26 ;  /* 0x000000ffff0a7224 */ /* 0x000fe200078e001a */
[----:B------:R4:W2:Y:S01]  /*1290*/  LDC.64 R12, c[0x4][R29] ;  /* 0x010000001d0c7b82 */ /* 0x0008a20000000a00 */
[----:B------:R-:W-:-:S02]  /*12a0*/  IMAD.MOV.U32 R11, RZ, RZ, R27 ;  /* 0x000000ffff0b7224 */ /* 0x000fc400078e001b */
[----:B-1----:R-:W-:Y:S01]  /*12b0*/  IMAD.MOV.U32 R6, RZ, RZ, R37 ;  /* 0x000000ffff067224 */ /* 0x002fe200078e0025 */
[----:B0-----:R-:W-:Y:S01]  /*12c0*/  MOV R4, UR4 ;  /* 0x0000000400047c02 */ /* 0x001fe20008000f00 */
[----:B------:R-:W-:Y:S02]  /*12d0*/  IMAD.U32 R5, RZ, RZ, UR5 ;  /* 0x00000005ff057e24 */ /* 0x000fe4000f8e00ff */
        /* <DEDUP_REMOVED lines=8> */
.L_x_126:
[----:B------:R-:W-:Y:S02]  /*1360*/  LOP3.LUT R3, R26, 0xfffffffc, RZ, 0xc0, !PT ;  /* 0xfffffffc1a037812 */ /* 0x000fe400078ec0ff */
[----:B------:R-:W-:Y:S02]  /*1370*/  IADD3 R32, P3, PT, R32, 0xa0, RZ ;  /* 0x000000a020207810 */ /* 0x000fe40007f7e0ff */
[----:B------:R-:W-:Y:S02]  /*1380*/  IADD3 R0, P1, PT, -R3, R30, RZ ;  /* 0x0000001e03007210 */ /* 0x000fe40007f3e1ff */
[----:B------:R-:W-:Y:S01]  /*1390*/  IADD3 R40, P2, PT, R40, 0x20, RZ ;  /* 0x0000002028287810 */ /* 0x000fe20007f5e0ff */
[----:B------:R-:W-:Y:S01]  /*13a0*/  IMAD.X R23, RZ, RZ, R23, P3 ;  /* 0x000000ffff177224 */ /* 0x000fe200018e0617 */
[----:B------:R-:W-:Y:S01]  /*13b0*/  ISETP.NE.U32.AND P0, PT, R0, RZ, PT ;  /* 0x000000ff0000720c */ /* 0x000fe20003f05070 */
[----:B------:R-:W-:Y:S01]  /*13c0*/  IMAD.X R0, R31, 0x1, ~R27, P1 ;  /* 0x000000011f007824 */ /* 0x000fe200008e0e1b */
[----:B------:R-:W-:-:S02]  /*13d0*/  IADD3 R38, P1, PT, R38, 0x20, RZ ;  /* 0x0000002026267810 */ /* 0x000fc40007f3e0ff */
[----:B------:R-:W-:Y:S02]  /*13e0*/  IADD3.X R41, PT, PT, RZ, R41, RZ, P2, !PT ;  /* 0x00000029ff297210 */ /* 0x000fe400017fe4ff */
[----:B------:R-:W-:Y:S01]  /*13f0*/  ISETP.NE.AND.EX P0, PT, R0, RZ, PT, P0 ;  /* 0x000000ff0000720c */ /* 0x000fe20003f05300 */
[----:B------:R-:W-:-:S12]  /*1400*/  IMAD.X R39, RZ, RZ, R39, P1 ;  /* 0x000000ffff277224 */ /* 0x000fd800008e0627 */
[----:B------:R-:W-:Y:S05]  /*1410*/  @P0 BRA `(.L_x_127) ;  /* 0xfffffff400f40947 */ /* 0x000fea000383ffff */
.L_x_122:
[----:B------:R-:W-:Y:S05]  /*1420*/  BSYNC.RECONVERGENT B6 ;  /* 0x0000000000067941 */ /* 0x000fea0003800200 */
.L_x_121:
[----:B------:R-:W-:-:S04]  /*1430*/  LOP3.LUT R19, R26, 0x3, RZ, 0xc0, !PT ;  /* 0x000000031a137812 */ /* 0x000fc800078ec0ff */
[----:B------:R-:W-:-:S04]  /*1440*/  ISETP.NE.U32.AND P0, PT, R19, RZ, PT ;  /* 0x000000ff1300720c */ /* 0x000fc80003f05070 */
[----:B------:R-:W-:-:S13]  /*1450*/  ISETP.NE.AND.EX P0, PT, RZ, RZ, PT, P0 ;  /* 0x000000ffff00720c */ /* 0x000fda0003f05300 */
[----:B------:R-:W-:Y:S05]  /*1460*/  @!P0 BRA `(.L_x_120) ;  /* 0x0000000000dc8947 */ /* 0x000fea0003800000 */
[----:B------:R-:W0:Y:S01]  /*1470*/  LDC.64 R4, c[0x0][0x388] ;  /* 0x0000e200ff047b82 */ /* 0x000e220000000a00 */
[----:B------:R-:W1:Y:S01]  /*1480*/  LDCU.64 UR4, c[0x0][0x3a8] ;  /* 0x00007500ff0477ac */ /* 0x000e620008000a00 */
[----:B------:R-:W-:Y:S01]  /*1490*/  LEA R16, P0, R35, R24, 0x3 ;  /* 0x0000001823107211 */ /* 0x000fe200078018ff */
[----:B------:R-:W-:Y:S01]  /*14a0*/  IMAD R3, R31, 0x28, RZ ;  /* 0x000000281f037824 */ /* 0x000fe200078e02ff */
[----:B------:R-:W-:Y:S01]  /*14b0*/  IADD3 R34, P1, PT, R30, 0x1, RZ ;  /* 0x000000011e227810 */ /* 0x000fe20007f3e0ff */
[----:B------:R-:W-:Y:S01]  /*14c0*/  IMAD.MOV.U32 R18, RZ, RZ, RZ ;  /* 0x000000ffff127224 */ /* 0x000fe200078e00ff */
[----:B------:R-:W-:-:S03]  /*14d0*/  LEA.HI.X R17, R35, R25, R33, 0x3, P0 ;  /* 0x0000001923117211 */ /* 0x000fc600000f1c21 */
[----:B------:R-:W-:Y:S01]  /*14e0*/  IMAD.X R35, RZ, RZ, R31, P1 ;  /* 0x000000ffff237224 */ /* 0x000fe200008e061f */
[----:B-1----:R-:W-:-:S04]  /*14f0*/  LEA R36, P0, R30, UR4, 0x3 ;  /* 0x000000041e247c11 */ /* 0x002fc8000f8018ff */
[C---:B------:R-:W-:Y:S01]  /*1500*/  LEA.HI.X R37, R30.reuse, UR5, R31, 0x3, P0 ;  /* 0x000000051e257c11 */ /* 0x040fe200080f1c1f */
[----:B0-----:R-:W-:-:S04]  /*1510*/  IMAD.WIDE.U32 R4, R30, 0x28, R4 ;  /* 0x000000281e047825 */ /* 0x001fc800078e0004 */
[----:B------:R-:W-:Y:S02]  /*1520*/  IMAD.IADD R33, R5, 0x1, R3 ;  /* 0x0000000105217824 */ /* 0x000fe400078e0203 */
[----:B------:R-:W-:-:S07]  /*1530*/  IMAD.MOV.U32 R32, RZ, RZ, R4 ;  /* 0x000000ffff207224 */ /* 0x000fce00078e0004 */
.L_x_129:
[----:B------:R-:W-:Y:S04]  /*1540*/  ST.E.64 desc[UR36][R16.64], R34 ;  /* 0x0000002210007985 */ /* 0x000fe8000c101b24 */
[----:B------:R-:W2:Y:S02]  /*1550*/  LD.E.64 R4, desc[UR36][R24.64+0x3e80] ;  /* 0x003e802418047980 */ /* 0x000ea4000c101b00 */
[----:B--2---:R-:W-:-:S04]  /*1560*/  IADD3 R6, P0, PT, R4, 0x1, RZ ;  /* 0x0000000104067810 */ /* 0x004fc80007f1e0ff */
[----:B------:R-:W-:-:S05]  /*1570*/  IADD3.X R7, PT, PT, RZ, R5, RZ, P0, !PT ;  /* 0x00000005ff077210 */ /* 0x000fca00007fe4ff */
[----:B------:R0:W-:Y:S04]  /*1580*/  ST.E.64 desc[UR36][R24.64+0x3e80], R6 ;  /* 0x003e800618007985 */ /* 0x0001e8000c101b24 */
[----:B------:R-:W-:Y:S04]  /*1590*/  ST.E.64 desc[UR36][R16.64+0x1f40], R32 ;  /* 0x001f402010007985 */ /* 0x000fe8000c101b24 */
[----:B------:R-:W2:Y:S04]  /*15a0*/  LDG.E.64 R4, desc[UR36][R36.64] ;  /* 0x0000002424047981 */ /* 0x000ea8000c1e1b00 */
[----:B------:R-:W3:Y:S01]  /*15b0*/  LD.E.64 R8, desc[UR36][R16.64] ;  /* 0x0000002410087980 */ /* 0x000ee2000c101b00 */
[----:B------:R-:W-:Y:S01]  /*15c0*/  IMAD.WIDE.U32 R12, R28, 0x3e8, RZ ;  /* 0x000003e81c0c7825 */ /* 0x000fe200078e00ff */
[----:B------:R-:W-:Y:S01]  /*15d0*/  UMOV UR4, URZ ;  /* 0x000000ff00047c82 */ /* 0x000fe20008000000 */
[----:B------:R-:W-:-:S02]  /*15e0*/  MOV R30, 0x268 ;  /* 0x00000268001e7802 */ /* 0x000fc40000000f00 */
[----:B------:R-:W-:Y:S01]  /*15f0*/  VIADD R13, R13, UR4 ;  /* 0x000000040d0d7c36 */ /* 0x000fe20008000000 */
[----:B------:R-:W1:Y:S01]  /*1600*/  LDCU.64 UR4, c[0x4][0x200] ;  /* 0x01004000ff0477ac */ /* 0x000e620008000a00 */
[----:B------:R-:W-:Y:S01]  /*1610*/  IMAD.MOV.U32 R10, RZ, RZ, R28 ;  /* 0x000000ffff0a7224 */ /* 0x000fe200078e001c */
[----:B------:R-:W-:Y:S01]  /*1620*/  IADD3 R19, P0, PT, R19, -0x1, RZ ;  /* 0xffffffff13137810 */ /* 0x000fe20007f1e0ff */
[----:B------:R-:W-:Y:S01]  /*1630*/  IMAD.MOV.U32 R11, RZ, RZ, RZ ;  /* 0x000000ffff0b7224 */ /* 0x000fe200078e00ff */
[----:B------:R-:W4:Y:S01]  /*1640*/  LDC.64 R30, c[0x4][R30] ;  /* 0x010000001e1e7b82 */ /* 0x000f220000000a00 */
[----:B------:R-:W-:Y:S01]  /*1650*/  IMAD.MOV.U32 R14, RZ, RZ, R26 ;  /* 0x000000ffff0e7224 */ /* 0x000fe200078e001a */
[----:B------:R-:W-:Y:S01]  /*1660*/  IADD3.X R18, PT, PT, R18, -0x1, RZ, P0, !PT ;  /* 0xffffffff12127810 */ /* 0x000fe200007fe4ff */
[----:B------:R-:W-:Y:S01]  /*1670*/  IMAD.MOV.U32 R15, RZ, RZ, R27 ;  /* 0x000000ffff0f7224 */ /* 0x000fe200078e001b */
[----:B------:R-:W-:Y:S02]  /*1680*/  ISETP.NE.U32.AND P0, PT, R19, RZ, PT ;  /* 0x000000ff1300720c */ /* 0x000fe40003f05070 */
[----:B0-----:R-:W-:-:S02]  /*1690*/  IADD3 R6, P1, PT, R22, 0x20, RZ ;  /* 0x0000002016067810 */ /* 0x001fc40007f3e0ff */
[----:B------:R-:W-:-:S03]  /*16a0*/  ISETP.NE.AND.EX P0, PT, R18, RZ, PT, P0 ;  /* 0x000000ff1200720c */ /* 0x000fc60003f05300 */
[----:B------:R-:W-:Y:S01]  /*16b0*/  IMAD.X R7, RZ, RZ, R2, P1 ;  /* 0x000000ffff077224 */ /* 0x000fe200008e0602 */
[----:B------:R-:W-:Y:S01]  /*16c0*/  P2R R23, PR, RZ, 0x1 ;  /* 0x00000001ff177803 */ /* 0x000fe20000000000 */
[----:B--2---:R1:W-:Y:S04]  /*16d0*/  ST.E.64 desc[UR36][R16.64+0x3e90], R4 ;  /* 0x003e900410007985 */ /* 0x0043e8000c101b24 */
[----:B---3--:R0:W-:Y:S04]  /*16e0*/  STL.128 [R1+0x20], R8 ;  /* 0x0000200801007387 */ /* 0x0081e80000100c00 */
[----:B------:R0:W-:Y:S01]  /*16f0*/  STL.128 [R1+0x30], R12 ;  /* 0x0000300c01007387 */ /* 0x0001e20000100c00 */
[----:B-1----:R-:W-:Y:S01]  /*1700*/  MOV R4, UR4 ;  /* 0x0000000400047c02 */ /* 0x002fe20008000f00 */
[----:B----4-:R-:W-:-:S07]  /*1710*/  IMAD.U32 R5, RZ, RZ, UR5 ;  /* 0x00000005ff057e24 */ /* 0x010fce000f8e00ff */
[----:B------:R-:W-:-:S07]  /*1720*/  LEPC R20, `(.L_x_128) ;  /* 0x000000001014794e */ /* 0x000fce0000000000 */
[----:B0-----:R-:W-:Y:S05]  /*1730*/  CALL.ABS.NOINC R30 ;  /* 0x000000001e007343 */ /* 0x001fea0003c00000 */
.L_x_128:
[----:B------:R-:W-:Y:S02]  /*1740*/  ISETP.NE.AND P6, PT, R23, RZ, PT ;  /* 0x000000ff1700720c */ /* 0x000fe40003fc5270 */
[----:B------:R-:W-:Y:S02]  /*1750*/  IADD3 R36, P0, PT, R36, 0x8, RZ ;  /* 0x0000000824247810 */ /* 0x000fe40007f1e0ff */
[----:B------:R-:W-:Y:S02]  /*1760*/  IADD3 R32, P1, PT, R32, 0x28, RZ ;  /* 0x0000002820207810 */ /* 0x000fe40007f3e0ff */
[----:B------:R-:W-:Y:S01]  /*1770*/  IADD3 R16, P3, PT, R16, 0x8, RZ ;  /* 0x0000000810107810 */ /* 0x000fe20007f7e0ff */
[----:B------:R-:W-:Y:S01]  /*1780*/  IMAD.X R37, RZ, RZ, R37, P0 ;  /* 0x000000ffff257224 */ /* 0x000fe200000e0625 */
[----:B------:R-:W-:Y:S01]  /*1790*/  IADD3 R34, P2, PT, R34, 0x1, RZ ;  /* 0x0000000122227810 */ /* 0x000fe20007f5e0ff */
[----:B------:R-:W-:Y:S02]  /*17a0*/  IMAD.X R33, RZ, RZ, R33, P1 ;  /* 0x000000ffff217224 */ /* 0x000fe400008e0621 */
[----:B------:R-:W-:Y:S01]  /*17b0*/  IMAD.X R17, RZ, RZ, R17, P3 ;  /* 0x000000ffff117224 */ /* 0x000fe200018e0611 */
[----:B------:R-:W-:Y:S01]  /*17c0*/  IADD3.X R35, PT, PT, RZ, R35, RZ, P2, !PT ;  /* 0x00000023ff237210 */ /* 0x000fe200017fe4ff */
[----:B------:R-:W-:Y:S08]  /*17d0*/  @P6 BRA `(.L_x_129) ;  /* 0xfffffffc00586947 */ /* 0x000ff0000383ffff */
.L_x_120:
[----:B------:R-:W-:Y:S05]  /*17e0*/  BSYNC.RECONVERGENT B7 ;  /* 0x0000000000077941 */ /* 0x000fea0003800200 */
.L_x_119:
[----:B------:R-:W0:Y:S02]  /*17f0*/  LDCU.64 UR4, c[0x0][0x390] ;  /* 0x00007200ff0477ac */ /* 0x000e240008000a00 */
[----:B0-----:R-:W-:-:S04]  /*1800*/  UIADD3 UR4, UP0, UPT, UR4, -0x1, URZ ;  /* 0xffffffff04047890 */ /* 0x001fc8000ff1e0ff */
[----:B------:R-:W-:Y:S02]  /*1810*/  UIADD3.X UR5, UPT, UPT, UR5, -0x1, URZ, UP0, !UPT ;  /* 0xffffffff05057890 */ /* 0x000fe400087fe4ff */
[----:B------:R-:W-:-:S04]  /*1820*/  ISETP.LT.U32.AND P0, PT, R28, UR4, PT ;  /* 0x000000041c007c0c */ /* 0x000fc8000bf01070 */
[----:B------:R-:W-:-:S05]  /*1830*/  IMAD.U32 R0, RZ, RZ, UR5 ;  /* 0x00000005ff007e24 */ /* 0x000fca000f8e00ff */
[----:B------:R-:W-:-:S13]  /*1840*/  ISETP.GT.U32.AND.EX P0, PT, R0, RZ, PT, P0 ;  /* 0x000000ff0000720c */ /* 0x000fda0003f04100 */
[----:B------:R-:W-:Y:S05]  /*1850*/  @!P0 BRA `(.L_x_130) ;  /* 0x0000000000208947 */ /* 0x000fea0003800000 */
[----:B------:R-:W0:Y:S01]  /*1860*/  LDC.64 R2, c[0x0][0x380] ;  /* 0x0000e000ff027b82 */ /* 0x000e220000000a00 */
[----:B------:R-:W-:Y:S01]  /*1870*/  UMOV UR4, URZ ;  /* 0x000000ff00047c82 */ /* 0x000fe20008000000 */
[----:B0-----:R-:W-:-:S04]  /*1880*/  IMAD.WIDE.U32 R28, R28, 0x7d10, R2 ;  /* 0x00007d101c1c7825 */ /* 0x001fc800078e0002 */
[----:B------:R-:W-:Y:S01]  /*1890*/  VIADD R29, R29, UR4 ;  /* 0x000000041d1d7c36 */ /* 0x000fe20008000000 */
[----:B------:R-:W-:-:S05]  /*18a0*/  IADD3 R2, P0, PT, R28, 0x7d10, RZ ;  /* 0x00007d101c027810 */ /* 0x000fca0007f1e0ff */
[----:B------:R-:W-:-:S05]  /*18b0*/  IMAD.X R3, RZ, RZ, R29, P0 ;  /* 0x000000ffff037224 */ /* 0x000fca00000e061d */
[----:B------:R-:W-:Y:S01]  /*18c0*/  STG.E.64 desc[UR36][R28.64+0x3e88], R2 ;  /* 0x003e88021c007986 */ /* 0x000fe2000c101b24 */
[----:B------:R-:W-:Y:S05]  /*18d0*/  EXIT ;  /* 0x000000000000794d */ /* 0x000fea0003800000 */
.L_x_130:
[----:B------:R-:W0:Y:S01]  /*18e0*/  LDC.64 R2, c[0x0][0x380] ;  /* 0x0000e000ff027b82 */ /* 0x000e220000000a00 */
[----:B------:R-:W-:Y:S01]  /*18f0*/  UMOV UR4, URZ ;  /* 0x000000ff00047c82 */ /* 0x000fe20008000000 */
[----:B0-----:R-:W-:-:S04]  /*1900*/  IMAD.WIDE.U32 R2, R28, 0x7d10, R2 ;  /* 0x00007d101c027825 */ /* 0x001fc800078e0002 */
[----:B------:R-:W-:-:S05]  /*1910*/  VIADD R3, R3, UR4 ;  /* 0x0000000403037c36 */ /* 0x000fca0008000000 */
[----:B------:R-:W-:Y:S01]  /*1920*/  STG.E.64 desc[UR36][R2.64+0x3e88], RZ ;  /* 0x003e88ff02007986 */ /* 0x000fe2000c101b24 */
[----:B------:R-:W-:Y:S05]  /*1930*/  EXIT ;  /* 0x000000000000794d */ /* 0x000fea0003800000 */
.L_x_131:
        /* <DEDUP_REMOVED lines=12> */
.L_x_191:


//--------------------- .text._Z44push_preallocate_list_to_device_queue_kernelP12vertex_blockP10edge_blockPP18adjacency_sentinelmPmm --------------------------
	.section	.text._Z44push_preallocate_list_to_device_queue_kernelP12vertex_blockP10edge_blockPP18adjacency_sentinelmPmm,"ax",@progbits
	.align	128
        .global         _Z44push_preallocate_list_to_device_queue_kernelP12vertex_blockP10edge_blockPP18adjacency_sentinelmPmm
        .type           _Z44push_preallocate_list_to_device_queue_kernelP12vertex_blockP10edge_blockPP18adjacency_sentinelmPmm,@function
        .size           _Z44push_preallocate_list_to_device_queue_kernelP12vertex_blockP10edge_blockPP18adjacency_sentinelmPmm,(.L_x_192 - _Z44push_preallocate_list_to_device_queue_kernelP12vertex_blockP10edge_blockPP18adjacency_sentinelmPmm)
        .other          _Z44push_preallocate_list_to_device_queue_kernelP12vertex_blockP10edge_blockPP18adjacency_sentinelmPmm,@"STO_CUDA_ENTRY STV_DEFAULT"
_Z44push_preallocate_list_to_device_queue_kernelP12vertex_blockP10edge_blockPP18adjacency_sentinelmPmm:
.text._Z44push_preallocate_list_to_device_queue_kernelP12vertex_blockP10edge_blockPP18adjacency_sentinelmPmm:
[----:B------:R-:W0:Y:S08]  /*0000*/  LDC R1, c[0x0][0x37c] ;  /* 0x0000df00ff017b82 */ /* 0x000e300000000800 */
[----:B------:R-:W1:Y:S01]  /*0010*/  LDC.64 R8, c[0x4][0x8] ;  /* 0x01000200ff087b82 */ /* 0x000e620000000a00 */
[----:B------:R-:W1:Y:S01]  /*0020*/  LDCU.64 UR36, c[0x0][0x358] ;  /* 0x00006b00ff2477ac */ /* 0x000e620008000a00 */
[----:B------:R-:W-:Y:S01]  /*0030*/  IMAD.MOV.U32 R14, RZ, RZ, -0x1 ;  /* 0xffffffffff0e7424 */ /* 0x000fe200078e00ff */
[----:B------:R-:W-:Y:S01]  /*0040*/  MOV R0, 0x268 ;  /* 0x0000026800007802 */ /* 0x000fe20000000f00 */
[----:B------:R-:W-:Y:S01]  /*0050*/  IMAD.MOV.U32 R15, RZ, RZ, -0x1 ;  /* 0xffffffffff0f7424 */ /* 0x000fe200078e00ff */
[----:B------:R-:W2:Y:S01]  /*0060*/  LDCU UR4, c[0x0][0x2f8] ;  /* 0x00005f00ff0477ac */ /* 0x000ea20008000800 */
[----:B0-----:R-:W-:Y:S01]  /*0070*/  VIADD R1, R1, 0xffffffd0 ;  /* 0xffffffd001017836 */ /* 0x001fe20000000000 */
[----:B------:R-:W-:Y:S01]  /*0080*/  CS2R R6, SRZ ;  /* 0x0000000000067805 */ /* 0x000fe2000001ff00 */
[----:B------:R-:W0:Y:S01]  /*0090*/  LDC.64 R10, c[0x4][0x18] ;  /* 0x01000600ff0a7b82 */ /* 0x000e220000000a00 */
[----:B------:R-:W3:Y:S01]  /*00a0*/  LDCU UR5, c[0x0][0x2fc] ;  /* 0x00005f80ff0577ac */ /* 0x000ee20008000800 */
[----:B------:R-:W4:Y:S06]  /*00b0*/  LDCU.64 UR6, c[0x4][0x1d0] ;  /* 0x01003a00ff0677ac */ /* 0x000f2c0008000a00 */
[----:B------:R0:W0:Y:S01]  /*00c0*/  LDC.64 R12, c[0x4][R0] ;  /* 0x01000000000c7b82 */ /* 0x0000220000000a00 */
[----:B--2---:R-:W-:Y:S01]  /*00d0*/  IADD3 R2, P0, PT, R1, UR4, RZ ;  /* 0x0000000401027c10 */ /* 0x004fe2000ff1e0ff */
[----:B-1----:R1:W-:Y:S03]  /*00e0*/  STG.E.64 desc[UR36][R8.64], R14 ;  /* 0x0000000e08007986 */ /* 0x0023e6000c101b24 */
[----:B------:R-:W-:Y:S01]  /*00f0*/  IADD3 R16, P1, PT, R2, 0x20, RZ ;  /* 0x0000002002107810 */ /* 0x000fe20007f3e0ff */
[----:B------:R1:W-:Y:S01]  /*0100*/  STG.E.64 desc[UR36][R8.64+0x8], R14 ;  /* 0x0000080e08007986 */ /* 0x0003e2000c101b24 */
[----:B---3--:R-:W-:-:S02]  /*0110*/  IMAD.X R17, RZ, RZ, UR5, P0 ;  /* 0x00000005ff117e24 */ /* 0x008fc400080e06ff */
[----:B----4-:R-:W-:Y:S01]  /*0120*/  IMAD.U32 R4, RZ, RZ, UR6 ;  /* 0x00000006ff047e24 */ /* 0x010fe2000f8e00ff */
[----:B0-----:R1:W-:Y:S01]  /*0130*/  STG.E.64 desc[UR36][R10.64], R14 ;  /* 0x0000000e0a007986 */ /* 0x0013e2000c101b24 */
[----:B------:R-:W-:Y:S02]  /*0140*/  IMAD.U32 R5, RZ, RZ, UR7 ;  /* 0x00000007ff057e24 */ /* 0x000fe4000f8e00ff */
[----:B------:R-:W-:Y:S01]  /*0150*/  IMAD.X R18, RZ, RZ, R17, P1 ;  /* 0x000000ffff127224 */ /* 0x000fe200008e0611 */
[----:B------:R1:W-:Y:S06]  /*0160*/  STG.E.64 desc[UR36][R10.64+0x8], R14 ;  /* 0x0000080e0a007986 */ /* 0x0003ec000c101b24 */
[----:B------:R-:W-:-:S07]  /*0170*/  LEPC R20, `(.L_x_132) ;  /* 0x000000001014794e */ /* 0x000fce0000000000 */
[----:B-1----:R-:W-:Y:S05]  /*0180*/  CALL.ABS.NOINC R12 ;  /* 0x000000000c007343 */ /* 0x002fea0003c00000 */
.L_x_132:
[----:B------:R-:W0:Y:S02]  /*0190*/  LDCU.64 UR4, c[0x0][0x398] ;  /* 0x00007300ff0477ac */ /* 0x000e240008000a00 */
[----:B0-----:R-:W-:-:S04]  /*01a0*/  UISETP.NE.U32.AND UP0, UPT, UR4, URZ, UPT ;  /* 0x000000ff0400728c */ /* 0x001fc8000bf05070 */
[----:B------:R-:W-:-:S09]  /*01b0*/  UISETP.NE.AND.EX UP0, UPT, UR5, URZ, UPT, UP0 ;  /* 0x000000ff0500728c */ /* 0x000fd2000bf05300 */
[----:B------:R-:W-:Y:S05]  /*01c0*/  BRA.U !UP0, `(.L_x_133) ;  /* 0x0000001d089c7547 */ /* 0x000fea000b800000 */
[----:B------:R-:W-:Y:S01]  /*01d0*/  UISETP.GE.U32.AND UP0, UPT, UR4, 0x4, UPT ;  /* 0x000000040400788c */ /* 0x000fe2000bf06070 */
[----:B------:R-:W-:Y:S01]  /*01e0*/  IMAD.MOV.U32 R19, RZ, RZ, RZ ;  /* 0x000000ffff137224 */ /* 0x000fe200078e00ff */
[----:B------:R-:W-:Y:S01]  /*01f0*/  ULOP3.LUT UR4, UR4, 0x3, URZ, 0xc0, !UPT ;  /* 0x0000000304047892 */ /* 0x000fe2000f8ec0ff */
[----:B------:R-:W-:Y:S01]  /*0200*/  IMAD.MOV.U32 R24, RZ, RZ, RZ ;  /* 0x000000ffff187224 */ /* 0x000fe200078e00ff */
[----:B------:R-:W-:Y:S01]  /*0210*/  UISETP.GE.U32.AND.EX UP0, UPT, UR5, URZ, UPT, UP0 ;  /* 0x000000ff0500728c */ /* 0x000fe2000bf06100 */
[----:B------:R-:W-:-:S03]  /*0220*/  IMAD.MOV.U32 R23, RZ, RZ, RZ ;  /* 0x000000ffff177224 */ /* 0x000fc600078e00ff */
[----:B------:R-:W-:-:S05]  /*0230*/  IMAD.U32 R22, RZ, RZ, UR4 ;  /* 0x00000004ff167e24 */ /* 0x000fca000f8e00ff */
[----:B------:R-:W-:Y:S05]  /*0240*/  BRA.U !UP0, `(.L_x_134) ;  /* 0x0000001508c47547 */ /* 0x000fea000b800000 */
[----:B------:R-:W0:Y:S01]  /*0250*/  LDCU.64 UR4, c[0x0][0x380] ;  /* 0x00007000ff0477ac */ /* 0x000e220008000a00 */
[----:B------:R-:W-:Y:S01]  /*0260*/  BSSY.RECONVERGENT B6, `(.L_x_135) ;  /* 0x000016c000067945 */ /* 0x000fe20003800200 */
[----:B------:R-:W-:Y:S01]  /*0270*/  IMAD.MOV.U32 R28, RZ, RZ, RZ ;  /* 0x000000ffff1c7224 */ /* 0x000fe200078e00ff */
[----:B------:R-:W1:Y:S01]  /*0280*/  LDCU.64 UR6, c[0x0][0x380] ;  /* 0x00007000ff0677ac */ /* 0x000e620008000a00 */
[----:B------:R-:W-:Y:S01]  /*0290*/  IMAD.MOV.U32 R27, RZ, RZ, RZ ;  /* 0x000000ffff1b7224 */ /* 0x000fe200078e00ff */
[----:B0-----:R-:W-:-:S04]  /*02a0*/  UIADD3 UR4, UP0, UPT, UR4, 0xfa20, URZ ;  /* 0x0000fa2004047890 */ /* 0x001fc8000ff1e0ff */
[----:B------:R-:W-:Y:S01]  /*02b0*/  UIADD3.X UR5, UPT, UPT, URZ, UR5, URZ, UP0, !UPT ;  /* 0x00000005ff057290 */ /* 0x000fe200087fe4ff */
[----:B-1----:R-:W-:Y:S02]  /*02c0*/  IMAD.U32 R24, RZ, RZ, UR6 ;  /* 0x00000006ff187e24 */ /* 0x002fe4000f8e00ff */
[----:B------:R-:W-:Y:S02]  /*02d0*/  IMAD.U32 R23, RZ, RZ, UR7 ;  /* 0x00000007ff177e24 */ /* 0x000fe4000f8e00ff */
[----:B------:R-:W-:Y:S02]  /*02e0*/  IMAD.U32 R26, RZ, RZ, UR4 ;  /* 0x00000004ff1a7e24 */ /* 0x000fe4000f8e00ff */
[----:B------:R-:W-:-:S07]  /*02f0*/  IMAD.U32 R25, RZ, RZ, UR5 ;  /* 0x00000005ff197e24 */ /* 0x000fce000f8e00ff */
.L_x_152:
[----:B------:R-:W-:Y:S01]  /*0300*/  MOV R29, 0x268 ;  /* 0x00000268001d7802 */ /* 0x000fe20000000f00 */
[----:B------:R-:W0:Y:S01]  /*0310*/  LDCU.64 UR4, c[0x4][0x1d8] ;  /* 0x01003b00ff0477ac */ /* 0x000e220008000a00 */
[----:B------:R-:W-:Y:S02]  /*0320*/  IMAD.MOV.U32 R4, RZ, RZ, R28 ;  /* 0x000000ffff047224 */ /* 0x000fe400078e001c */
[----:B------:R1:W2:Y:S01]  /*0330*/  LDC.64 R8, c[0x4][R29] ;  /* 0x010000001d087b82 */ /* 0x0002a20000000a00 */
[----:B------:R-:W-:Y:S02]  /*0340*/  IMAD.MOV.U32 R5, RZ, RZ, R27 ;  /* 0x000000ffff057224 */ /* 0x000fe400078e001b */
[----:B------:R-:W-:Y:S02]  /*0350*/  IMAD.MOV.U32 R6, RZ, RZ, R24 ;  /* 0x000000ffff067224 */ /* 0x000fe400078e0018 */
[----:B------:R-:W-:-:S05]  /*0360*/  IMAD.MOV.U32 R7, RZ, RZ, R23 ;  /* 0x000000ffff077224 */ /* 0x000fca00078e0017 */
[----:B------:R0:W-:Y:S02]  /*0370*/  STL.128 [R1+0x20], R4 ;  /* 0x0000200401007387 */ /* 0x0001e40000100c00 */
[----:B0-----:R-:W-:Y:S02]  /*0380*/  IMAD.U32 R4, RZ, RZ, UR4 ;  /* 0x00000004ff047e24 */ /* 0x001fe4000f8e00ff */
[----:B------:R-:W-:Y:S02]  /*0390*/  IMAD.U32 R5, RZ, RZ, UR5 ;  /* 0x00000005ff057e24 */ /* 0x000fe4000f8e00ff */
[----:B------:R-:W-:Y:S02]  /*03a0*/  IMAD.MOV.U32 R6, RZ, RZ, R16 ;  /* 0x000000ffff067224 */ /* 0x000fe400078e0010 */
[----:B-1----:R-:W-:-:S07]  /*03b0*/  IMAD.MOV.U32 R7, RZ, RZ, R18 ;  /* 0x000000ffff077224 */ /* 0x002fce00078e0012 */
[----:B------:R-:W-:-:S07]  /*03c0*/  LEPC R20, `(.L_x_136) ;  /* 0x000000001014794e */ /* 0x000fce0000000000 */
[----:B--2---:R-:W-:Y:S05]  /*03d0*/  CALL.ABS.NOINC R8 ;  /* 0x0000000008007343 */ /* 0x004fea0003c00000 */
.L_x_136:
[----:B------:R-:W0:Y:S02]  /*03e0*/  LDC.64 R4, c[0x4][0x8] ;  /* 0x01000200ff047b82 */ /* 0x000e240000000a00 */
[----:B0-----:R-:W2:Y:S04]  /*03f0*/  LDG.E.64 R6, desc[UR36][R4.64+0x8] ;  /* 0x0000082404067981 */ /* 0x001ea8000c1e1b00 */
[----:B------:R-:W3:Y:S01]  /*0400*/  LDG.E.64 R8, desc[UR36][R4.64] ;  /* 0x0000002404087981 */ /* 0x000ee2000c1e1b00 */
[----:B--2---:R-:W-:-:S05]  /*0410*/  IADD3 R10, P0, PT, R6, 0x1, RZ ;  /* 0x00000001060a7810 */ /* 0x004fca0007f1e0ff */
[----:B------:R-:W-:Y:S02]  /*0420*/  IMAD.X R11, RZ, RZ, R7, P0 ;  /* 0x000000ffff0b7224 */ /* 0x000fe400000e0607 */
[----:B------:R-:W-:-:S04]  /*0430*/  IMAD.WIDE.U32 R12, R10, -0x1cac0831, RZ ;  /* 0xe353f7cf0a0c7825 */ /* 0x000fc800078e00ff */
[----:B------:R-:W-:-:S04]  /*0440*/  IMAD.WIDE.U32 R14, R11, -0x1cac0831, RZ ;  /* 0xe353f7cf0b0e7825 */ /* 0x000fc800078e00ff */
[----:B------:R-:W-:-:S04]  /*0450*/  IMAD.WIDE.U32 R14, P0, R10, 0x20c49ba5, R14 ;  /* 0x20c49ba50a0e7825 */ /* 0x000fc8000780000e */
[----:B------:R-:W-:Y:S01]  /*0460*/  IMAD.MOV.U32 R12, RZ, RZ, R15 ;  /* 0x000000ffff0c7224 */ /* 0x000fe200078e000f */
[----:B------:R-:W-:Y:S02]  /*0470*/  IADD3 RZ, P1, PT, R13, R14, RZ ;  /* 0x0000000e0dff7210 */ /* 0x000fe40007f3e0ff */
[----:B------:R-:W-:-:S03]  /*0480*/  IADD3.X R13, PT, PT, RZ, RZ, RZ, P0, !PT ;  /* 0x000000ffff0d7210 */ /* 0x000fc600007fe4ff */
        /* <DEDUP_REMOVED lines=10> */
[----:B------:R-:W-:Y:S01]  /*0530*/  IMAD R0, R0, -0x7d0, RZ ;  /* 0xfffff83000007824 */ /* 0x000fe200078e02ff */
[----:B---3--:R-:W-:-:S04]  /*0540*/  ISETP.NE.U32.AND P0, PT, R10, R8, PT ;  /* 0x000000080a00720c */ /* 0x008fc80003f05070 */
[----:B------:R-:W-:-:S04]  /*0550*/  IADD3 R3, PT, PT, R11, -R3, R0 ;  /* 0x800000030b037210 */ /* 0x000fc80007ffe000 */
[----:B------:R-:W-:-:S13]  /*0560*/  ISETP.NE.AND.EX P0, PT, R3, R9, PT, P0 ;  /* 0x000000090300720c */ /* 0x000fda0003f05300 */
[----:B------:R-:W-:Y:S05]  /*0570*/  @P0 BRA `(.L_x_137) ;  /* 0x0000000000300947 */ /* 0x000fea0003800000 */
[----:B------:R0:W1:Y:S01]  /*0580*/  LDC.64 R8, c[0x4][R29] ;  /* 0x010000001d087b82 */ /* 0x0000620000000a00 */
[----:B------:R-:W2:Y:S01]  /*0590*/  LDCU.64 UR4, c[0x4][0x190] ;  /* 0x01003200ff0477ac */ /* 0x000ea20008000a00 */
[----:B------:R-:W-:Y:S02]  /*05a0*/  IMAD.MOV.U32 R4, RZ, RZ, R10 ;  /* 0x000000ffff047224 */ /* 0x000fe400078e000a */
[----:B------:R-:W-:-:S05]  /*05b0*/  IMAD.MOV.U32 R5, RZ, RZ, R3 ;  /* 0x000000ffff057224 */ /* 0x000fca00078e0003 */
[----:B------:R2:W-:Y:S02]  /*05c0*/  STL.128 [R1], R4 ;  /* 0x0000000401007387 */ /* 0x0005e40000100c00 */
[----:B--2---:R-:W-:Y:S02]  /*05d0*/  IMAD.U32 R4, RZ, RZ, UR4 ;  /* 0x00000004ff047e24 */ /* 0x004fe4000f8e00ff */
[----:B------:R-:W-:Y:S02]  /*05e0*/  IMAD.U32 R5, RZ, RZ, UR5 ;  /* 0x00000005ff057e24 */ /* 0x000fe4000f8e00ff */
[----:B------:R-:W-:Y:S02]  /*05f0*/  IMAD.MOV.U32 R6, RZ, RZ, R2 ;  /* 0x000000ffff067224 */ /* 0x000fe400078e0002 */
[----:B0-----:R-:W-:-:S07]  /*0600*/  IMAD.MOV.U32 R7, RZ, RZ, R17 ;  /* 0x000000ffff077224 */ /* 0x001fce00078e0011 */
[----:B------:R-:W-:-:S07]  /*0610*/  LEPC R20, `(.L_x_138) ;  /* 0x000000001014794e */ /* 0x000fce0000000000 */
[----:B-1----:R-:W-:Y:S05]  /*0620*/  CALL.ABS.NOINC R8 ;  /* 0x0000000008007343 */ /* 0x002fea0003c00000 */
.L_x_138:
[----:B------:R-:W-:Y:S05]  /*0630*/  BRA `(.L_x_139) ;  /* 0x0000000000847947 */ /* 0x000fea0003800000 */
.L_x_137:
[----:B------:R-:W0:Y:S01]  /*0640*/  LDC.64 R6, c[0x4][0x8] ;  /* 0x01000200ff067b82 */ /* 0x000e220000000a00 */
[----:B------:R-:W-:Y:S01]  /*0650*/  ISETP.NE.U32.AND P0, PT, R8, -0x1, PT ;  /* 0xffffffff0800780c */ /* 0x000fe20003f05070 */
[----:B------:R-:W-:Y:S01]  /*0660*/  IMAD.MOV.U32 R11, RZ, RZ, R3 ;  /* 0x000000ffff0b7224 */ /* 0x000fe200078e0003 */
[----:B------:R-:W1:Y:S02]  /*0670*/  LDCU.64 UR4, c[0x4][0x198] ;  /* 0x01003300ff0477ac */ /* 0x000e640008000a00 */
[----:B------:R-:W-:Y:S02]  /*0680*/  ISETP.NE.AND.EX P0, PT, R9, -0x1, PT, P0 ;  /* 0xffffffff0900780c */ /* 0x000fe40003f05300 */
[----:B------:R-:W-:Y:S11]  /*0690*/  STG.E.64 desc[UR36][R4.64+0x8], R10 ;  /* 0x0000080a04007986 */ /* 0x000ff6000c101b24 */
[----:B------:R-:W-:Y:S01]  /*06a0*/  @!P0 STG.E.64 desc[UR36][R4.64], RZ ;  /* 0x000000ff04008986 */ /* 0x000fe2000c101b24 */
[----:B0-----:R-:W-:-:S02]  /*06b0*/  IADD3 R0, P1, PT, R6, 0x18, RZ ;  /* 0x0000001806007810 */ /* 0x001fc40007f3e0ff */
[----:B------:R-:W-:-:S03]  /*06c0*/  IADD3 R6, P2, PT, R26, -0xfa20, RZ ;  /* 0xffff05e01a067810 */ /* 0x000fc60007f5e0ff */
[----:B------:R-:W-:Y:S01]  /*06d0*/  IMAD.X R12, RZ, RZ, R7, P1 ;  /* 0x000000ffff0c7224 */ /* 0x000fe200008e0607 */
[C---:B------:R-:W-:Y:S02]  /*06e0*/  LEA R8, P1, R10.reuse, R0, 0x3 ;  /* 0x000000000a087211 */ /* 0x040fe400078218ff */
[----:B------:R-:W-:Y:S02]  /*06f0*/  IADD3.X R7, PT, PT, R25, -0x1, RZ, P2, !PT ;  /* 0xffffffff19077810 */ /* 0x000fe400017fe4ff */
[----:B------:R-:W-:-:S05]  /*0700*/  LEA.HI.X R9, R10, R12, R3, 0x3, P1 ;  /* 0x0000000c0a097211 */ /* 0x000fca00008f1c03 */
[----:B------:R0:W-:Y:S04]  /*0710*/  STG.E.64 desc[UR36][R8.64], R6 ;  /* 0x0000000608007986 */ /* 0x0001e8000c101b24 */
[----:B------:R-:W2:Y:S04]  /*0720*/  LDG.E.64 R14, desc[UR36][R4.64+0x10] ;  /* 0x00001024040e7981 */ /* 0x000ea8000c1e1b00 */
[----:B0-----:R-:W3:Y:S04]  /*0730*/  LDG.E.64 R8, desc[UR36][R4.64+0x8] ;  /* 0x0000082404087981 */ /* 0x001ee8000c1e1b00 */
[----:B------:R-:W4:Y:S01]  /*0740*/  LDG.E.64 R6, desc[UR36][R4.64] ;  /* 0x0000002404067981 */ /* 0x000f22000c1e1b00 */
[----:B--2---:R-:W-:-:S05]  /*0750*/  IADD3 R10, P0, PT, R14, 0x1, RZ ;  /* 0x000000010e0a7810 */ /* 0x004fca0007f1e0ff */
[----:B------:R-:W-:Y:S01]  /*0760*/  IMAD.X R11, RZ, RZ, R15, P0 ;  /* 0x000000ffff0b7224 */ /* 0x000fe200000e060f */
[----:B---3--:R-:W-:-:S04]  /*0770*/  LEA R14, P1, R8, R0, 0x3 ;  /* 0x00000000080e7211 */ /* 0x008fc800078218ff */
[----:B------:R-:W-:Y:S01]  /*0780*/  LEA.HI.X R15, R8, R12, R9, 0x3, P1 ;  /* 0x0000000c080f7211 */ /* 0x000fe200008f1c09 */
[----:B------:R0:W-:Y:S04]  /*0790*/  STG.E.64 desc[UR36][R4.64+0x10], R10 ;  /* 0x0000100a04007986 */ /* 0x0001e8000c101b24 */
[----:B0-----:R-:W4:Y:S01]  /*07a0*/  LDG.E.64 R4, desc[UR36][R14.64] ;  /* 0x000000240e047981 */ /* 0x001f22000c1e1b00 */
[----:B------:R-:W-:-:S03]  /*07b0*/  MOV R0, 0x268 ;  /* 0x0000026800007802 */ /* 0x000fc60000000f00 */
[----:B------:R0:W-:Y:S02]  /*07c0*/  STL.64 [R1+0x10], R8 ;  /* 0x0000100801007387 */ /* 0x0001e40000100a00 */
[----:B0-----:R0:W2:Y:S02]  /*07d0*/  LDC.64 R8, c[0x4][R0] ;  /* 0x0100000000087b82 */ /* 0x0010a40000000a00 */
[----:B----4-:R1:W-:Y:S02]  /*07e0*/  STL.128 [R1], R4 ;  /* 0x0000000401007387 */ /* 0x0103e40000100c00 */
[----:B-1----:R-:W-:Y:S02]  /*07f0*/  IMAD.U32 R4, RZ, RZ, UR4 ;  /* 0x00000004ff047e24 */ /* 0x002fe4000f8e00ff */
[----:B------:R-:W-:Y:S02]  /*0800*/  IMAD.U32 R5, RZ, RZ, UR5 ;  /* 0x00000005ff057e24 */ /* 0x000fe4000f8e00ff */
[----:B------:R-:W-:-:S02]  /*0810*/  IMAD.MOV.U32 R6, RZ, RZ, R2 ;  /* 0x000000ffff067224 */ /* 0x000fc400078e0002 */
[----:B0-2---:R-:W-:-:S07]  /*0820*/  IMAD.MOV.U32 R7, RZ, RZ, R17 ;  /* 0x000000ffff077224 */ /* 0x005fce00078e0011 */
[----:B------:R-:W-:-:S07]  /*0830*/  LEPC R20, `(.L_x_139) ;  /* 0x000000001014794e */ /* 0x000fce0000000000 */
[----:B------:R-:W-:Y:S05]  /*0840*/  CALL.ABS.NOINC R8 ;  /* 0x0000000008007343 */ /* 0x000fea0003c00000 */
.L_x_139:
[----:B------:R-:W-:Y:S01]  /*0850*/  MOV R8, 0x268 ;  /* 0x0000026800087802 */ /* 0x000fe20000000f00 */
[----:B------:R-:W0:Y:S01]  /*0860*/  LDCU.64 UR4, c[0x4][0x1d8] ;  /* 0x01003b00ff0477ac */ /* 0x000e220008000a00 */
[----:B------:R-:W-:Y:S02]  /*0870*/  IADD3 R4, P0, PT, R28, 0x1, RZ ;  /* 0x000000011c047810 */ /* 0x000fe40007f1e0ff */
[----:B------:R-:W-:Y:S02]  /*0880*/  IADD3 R6, P1, PT, R24, 0x7d10, RZ ;  /* 0x00007d1018067810 */ /* 0x000fe40007f3e0ff */
[----:B------:R-:W1:Y:S01]  /*0890*/  LDC.64 R8, c[0x4][R8] ;  /* 0x0100000008087b82 */ /* 0x000e620000000a00 */
[----:B------:R-:W-:Y:S02]  /*08a0*/  IMAD.X R5, RZ, RZ, R27, P0 ;  /* 0x000000ffff057224 */ /* 0x000fe400000e061b */
[----:B------:R-:W-:-:S05]  /*08b0*/  IMAD.X R7, RZ, RZ, R23, P1 ;  /* 0x000000ffff077224 */ /* 0x000fca00008e0617 */
[----:B------:R0:W-:Y:S02]  /*08c0*/  STL.128 [R1+0x20], R4 ;  /* 0x0000200401007387 */ /* 0x0001e40000100c00 */
[----:B0-----:R-:W-:Y:S02]  /*08d0*/  IMAD.U32 R4, RZ, RZ, UR4 ;  /* 0x00000004ff047e24 */ /* 0x001fe4000f8e00ff */
[----:B------:R-:W-:Y:S02]  /*08e0*/  IMAD.U32 R5, RZ, RZ, UR5 ;  /* 0x00000005ff057e24 */ /* 0x000fe4000f8e00ff */
[----:B------:R-:W-:Y:S02]  /*08f0*/  IMAD.MOV.U32 R6, RZ, RZ, R16 ;  /* 0x000000ffff067224 */ /* 0x000fe400078e0010 */
[----:B------:R-:W-:-:S07]  /*0900*/  IMAD.MOV.U32 R7, RZ, RZ, R18 ;  /* 0x000000ffff077224 */ /* 0x000fce00078e0012 */
[----:B------:R-:W-:-:S07]  /*0910*/  LEPC R20, `(.L_x_140) ;  /* 0x000000001014794e */ /* 0x000fce0000000000 */
[----:B-1----:R-:W-:Y:S05]  /*0920*/  CALL.ABS.NOINC R8 ;  /* 0x0000000008007343 */ /* 0x002fea0003c00000 */
.L_x_140:
[----:B------:R-:W0:Y:S02]  /*0930*/  LDC.64 R4, c[0x4][0x8] ;  /* 0x01000200ff047b82 */ /* 0x000e240000000a00 */
[----:B0-----:R-:W2:Y:S04]  /*0940*/  LDG.E.64 R6, desc[UR36][R4.64+0x8] ;  /* 0x0000082404067981 */ /* 0x001ea8000c1e1b00 */
[----:B------:R-:W3:Y:S01]  /*0950*/  LDG.E.64 R8, desc[UR36][R4.64] ;  /* 0x0000002404087981 */ /* 0x000ee2000c1e1b00 */
[----:B--2---:R-:W-:-:S05]  /*0960*/  IADD3 R10, P0, PT, R6, 0x1, RZ ;  /* 0x00000001060a7810 */ /* 0x004fca0007f1e0ff */
[----:B------:R-:W-:Y:S02]  /*0970*/  IMAD.X R11, RZ, RZ, R7, P0 ;  /* 0x000000ffff0b7224 */ /* 0x000fe400000e0607 */
[----:B------:R-:W-:-:S03]  /*0980*/  IMAD.WIDE.U32 R20, R10, -0x1cac0831, RZ ;  /* 0xe353f7cf0a147825 */ /* 0x000fc600078e00ff */
[C---:B------:R-:W-:Y:S01]  /*0990*/  ISETP.LT.AND P1, PT, R11.reuse, RZ, PT ;  /* 0x000000ff0b00720c */ /* 0x040fe20003f21270 */
[----:B------:R-:W-:-:S04]  /*09a0*/  IMAD.WIDE.U32 R14, R11, -0x1cac0831, RZ ;  /* 0xe353f7cf0b0e7825 */ /* 0x000fc800078e00ff */
[----:B------:R-:W-:-:S04]  /*09b0*/  IMAD.WIDE.U32 R14, P0, R10, 0x20c49ba5, R14 ;  /* 0x20c49ba50a0e7825 */ /* 0x000fc8000780000e */
        /* <DEDUP_REMOVED lines=16> */
[----:B------:R-:W-:Y:S05]  /*0ac0*/  @!P0 BRA `(.L_x_141) ;  /* 0x0000000000888947 */ /* 0x000fea0003800000 */
[----:B------:R-:W0:Y:S01]  /*0ad0*/  LDC.64 R6, c[0x4][0x8] ;  /* 0x01000200ff067b82 */ /* 0x000e220000000a00 */
[----:B------:R-:W-:Y:S01]  /*0ae0*/  ISETP.NE.U32.AND P0, PT, R8, -0x1, PT ;  /* 0xffffffff0800780c */ /* 0x000fe20003f05070 */
[----:B------:R-:W1:Y:S01]  /*0af0*/  LDCU.64 UR4, c[0x4][0x198] ;  /* 0x01003300ff0477ac */ /* 0x000e620008000a00 */
[----:B------:R-:W-:Y:S02]  /*0b00*/  MOV R11, R13 ;  /* 0x0000000d000b7202 */ /* 0x000fe40000000f00 */
[----:B------:R-:W-:-:S03]  /*0b10*/  ISETP.NE.AND.EX P0, PT, R9, -0x1, PT, P0 ;  /* 0xffffffff0900780c */ /* 0x000fc60003f05300 */
[----:B------:R-:W-:Y:S10]  /*0b20*/  STG.E.64 desc[UR36][R4.64+0x8], R10 ;  /* 0x0000080a04007986 */ /* 0x000ff4000c101b24 */
        /* <DEDUP_REMOVED lines=8> */
[----:B0-----:R-:W2:Y:S04]  /*0bb0*/  LDG.E.64 R6, desc[UR36][R4.64+0x10] ;  /* 0x0000102404067981 */ /* 0x001ea8000c1e1b00 */
[----:B------:R-:W3:Y:S01]  /*0bc0*/  LDG.E.64 R8, desc[UR36][R4.64+0x8] ;  /* 0x0000082404087981 */ /* 0x000ee2000c1e1b00 */
[----:B--2---:R-:W-:Y:S02]  /*0bd0*/  IADD3 R12, P0, PT, R6, 0x1, RZ ;  /* 0x00000001060c7810 */ /* 0x004fe40007f1e0ff */
[----:B---3--:R-:W-:-:S03]  /*0be0*/  LEA R10, P1, R8, R3, 0x3 ;  /* 0x00000003080a7211 */ /* 0x008fc600078218ff */
[----:B------:R-:W-:Y:S02]  /*0bf0*/  IMAD.X R13, RZ, RZ, R7, P0 ;  /* 0x000000ffff0d7224 */ /* 0x000fe400000e0607 */
[----:B------:R-:W2:Y:S01]  /*0c00*/  LDG.E.64 R6, desc[UR36][R4.64] ;  /* 0x0000002404067981 */ /* 0x000ea2000c1e1b00 */
[----:B------:R-:W-:-:S03]  /*0c10*/  LEA.HI.X R11, R8, R0, R9, 0x3, P1 ;  /* 0x00000000080b7211 */ /* 0x000fc600008f1c09 */
[----:B------:R0:W-:Y:S04]  /*0c20*/  STG.E.64 desc[UR36][R4.64+0x10], R12 ;  /* 0x0000100c04007986 */ /* 0x0001e8000c101b24 */
[----:B0-----:R-:W2:Y:S01]  /*0c30*/  LDG.E.64 R4, desc[UR36][R10.64] ;  /* 0x000000240a047981 */ /* 0x001ea2000c1e1b00 */
[----:B------:R-:W-:-:S03]  /*0c40*/  MOV R0, 0x268 ;  /* 0x0000026800007802 */ /* 0x000fc60000000f00 */
[----:B------:R0:W-:Y:S02]  /*0c50*/  STL.64 [R1+0x10], R8 ;  /* 0x0000100801007387 */ /* 0x0001e40000100a00 */
[----:B0-----:R0:W3:Y:S02]  /*0c60*/  LDC.64 R8, c[0x4][R0] ;  /* 0x0100000000087b82 */ /* 0x0010e40000000a00 */
[----:B--2---:R1:W-:Y:S02]  /*0c70*/  STL.128 [R1], R4 ;  /* 0x0000000401007387 */ /* 0x0043e40000100c00 */
[----:B-1----:R-:W-:Y:S02]  /*0c80*/  IMAD.U32 R4, RZ, RZ, UR4 ;  /* 0x00000004ff047e24 */ /* 0x002fe4000f8e00ff */
[----:B------:R-:W-:Y:S02]  /*0c90*/  IMAD.U32 R5, RZ, RZ, UR5 ;  /* 0x00000005ff057e24 */ /* 0x000fe4000f8e00ff */
[----:B------:R-:W-:-:S02]  /*0ca0*/  IMAD.MOV.U32 R6, RZ, RZ, R2 ;  /* 0x000000ffff067224 */ /* 0x000fc400078e0002 */
[----:B0--3--:R-:W-:-:S07]  /*0cb0*/  IMAD.MOV.U32 R7, RZ, RZ, R17 ;  /* 0x000000ffff077224 */ /* 0x009fce00078e0011 */
[----:B------:R-:W-:-:S07]  /*0cc0*/  LEPC R20, `(.L_x_142) ;  /* 0x000000001014794e */ /* 0x000fce0000000000 */
[----:B------:R-:W-:Y:S05]  /*0cd0*/  CALL.ABS.NOINC R8 ;  /* 0x0000000008007343 */ /* 0x000fea0003c00000 */
.L_x_142:
[----:B------:R-:W-:Y:S05]  /*0ce0*/  BRA `(.L_x_143) ;  /* 0x0000000000307947 */ /* 0x000fea0003800000 */
.L_x_141:
[----:B------:R-:W-:Y:S01]  /*0cf0*/  MOV R8, 0x268 ;  /* 0x0000026800087802 */ /* 0x000fe20000000f00 */
[----:B------:R-:W0:Y:S01]  /*0d00*/  LDCU.64 UR4, c[0x4][0x190] ;  /* 0x01003200ff0477ac */ /* 0x000e220008000a00 */
[----:B------:R-:W-:Y:S02]  /*0d10*/  IMAD.MOV.U32 R4, RZ, RZ, R10 ;  /* 0x000000ffff047224 */ /* 0x000fe400078e000a */
[----:B------:R-:W-:Y:S02]  /*0d20*/  IMAD.MOV.U32 R5, RZ, RZ, R13 ;  /* 0x000000ffff057224 */ /* 0x000fe400078e000d */
[----:B------:R-:W1:Y:S03]  /*0d30*/  LDC.64 R8, c[0x4][R8] ;  /* 0x0100000008087b82 */ /* 0x000e660000000a00 */
[----:B------:R0:W-:Y:S02]  /*0d40*/  STL.128 [R1], R4 ;  /* 0x0000000401007387 */ /* 0x0001e40000100c00 */
[----:B0-----:R-:W-:-:S02]  /*0d50*/  IMAD.U32 R4, RZ, RZ, UR4 ;  /* 0x00000004ff047e24 */ /* 0x001fc4000f8e00ff */
[----:B------:R-:W-:Y:S02]  /*0d60*/  IMAD.U32 R5, RZ, RZ, UR5 ;  /* 0x00000005ff057e24 */ /* 0x000fe4000f8e00ff */
[----:B------:R-:W-:Y:S02]  /*0d70*/  IMAD.MOV.U32 R6, RZ, RZ, R2 ;  /* 0x000000ffff067224 */ /* 0x000fe400078e0002 */
[----:B------:R-:W-:-:S07]  /*0d80*/  IMAD.MOV.U32 R7, RZ, RZ, R17 ;  /* 0x000000ffff077224 */ /* 0x000fce00078e0011 */
[----:B------:R-:W-:-:S07]  /*0d90*/  LEPC R20, `(.L_x_143) ;  /* 0x000000001014794e */ /* 0x000fce0000000000 */
[----:B-1----:R-:W-:Y:S05]  /*0da0*/  CALL.ABS.NOINC R8 ;  /* 0x0000000008007343 */ /* 0x002fea0003c00000 */
.L_x_143:
        /* <DEDUP_REMOVED lines=14> */
.L_x_144:
        /* <DEDUP_REMOVED lines=28> */
[----:B------:R-:W-:Y:S01]  /*1050*/  IMAD.MOV.U32 R11, RZ, RZ, R13 ;  /* 0x000000ffff0b7224 */ /* 0x000fe200078e000d */
[----:B------:R-:W1:Y:S01]  /*1060*/  LDCU.64 UR4, c[0x4][0x198] ;  /* 0x01003300ff0477ac */ /* 0x000e620008000a00 */
[----:B------:R-:W-:Y:S01]  /*1070*/  IMAD.MOV.U32 R8, RZ, RZ, R26 ;  /* 0x000000ffff087224 */ /* 0x000fe200078e001a */
[----:B------:R-:W-:Y:S01]  /*1080*/  ISETP.NE.AND.EX P0, PT, R9, -0x1, PT, P0 ;  /* 0xffffffff0900780c */ /* 0x000fe20003f05300 */
[----:B------:R-:W-:Y:S01]  /*1090*/  IMAD.MOV.U32 R9, RZ, RZ, R25 ;  /* 0x000000ffff097224 */ /* 0x000fe200078e0019 */
[----:B------:R-:W-:Y:S11]  /*10a0*/  STG.E.64 desc[UR36][R4.64+0x8], R10 ;  /* 0x0000080a04007986 */ /* 0x000ff6000c101b24 */
[----:B------:R-:W-:Y:S01]  /*10b0*/  @!P0 STG.E.64 desc[UR36][R4.64], RZ ;  /* 0x000000ff04008986 */ /* 0x000fe2000c101b24 */
[----:B0-----:R-:W-:-:S05]  /*10c0*/  IADD3 R3, P1, PT, R6, 0x18, RZ ;  /* 0x0000001806037810 */ /* 0x001fca0007f3e0ff */
[----:B------:R-:W-:Y:S01]  /*10d0*/  IMAD.X R0, RZ, RZ, R7, P1 ;  /* 0x000000ffff007224 */ /* 0x000fe200008e0607 */
[----:B------:R-:W-:-:S04]  /*10e0*/  LEA R6, P1, R10, R3, 0x3 ;  /* 0x000000030a067211 */ /* 0x000fc800078218ff */
[----:B------:R-:W-:-:S05]  /*10f0*/  LEA.HI.X R7, R10, R0, R13, 0x3, P1 ;  /* 0x000000000a077211 */ /* 0x000fca00008f1c0d */
[----:B------:R0:W-:Y:S04]  /*1100*/  STG.E.64 desc[UR36][R6.64], R8 ;  /* 0x0000000806007986 */ /* 0x0001e8000c101b24 */
[----:B0-----:R-:W2:Y:S04]  /*1110*/  LDG.E.64 R6, desc[UR36][R4.64+0x10] ;  /* 0x0000102404067981 */ /* 0x001ea8000c1e1b00 */
[----:B------:R-:W3:Y:S01]  /*1120*/  LDG.E.64 R8, desc[UR36][R4.64+0x8] ;  /* 0x0000082404087981 */ /* 0x000ee2000c1e1b00 */
[----:B--2---:R-:W-:Y:S02]  /*1130*/  IADD3 R12, P0, PT, R6, 0x1, RZ ;  /* 0x00000001060c7810 */ /* 0x004fe40007f1e0ff */
[----:B---3--:R-:W-:-:S02]  /*1140*/  LEA R10, P1, R8, R3, 0x3 ;  /* 0x00000003080a7211 */ /* 0x008fc400078218ff */
[----:B------:R-:W-:Y:S02]  /*1150*/  IADD3.X R13, PT, PT, RZ, R7, RZ, P0, !PT ;  /* 0x00000007ff0d7210 */ /* 0x000fe400007fe4ff */
[----:B------:R-:W-:Y:S01]  /*1160*/  LEA.HI.X R11, R8, R0, R9, 0x3, P1 ;  /* 0x00000000080b7211 */ /* 0x000fe200008f1c09 */
[----:B------:R-:W2:Y:S04]  /*1170*/  LDG.E.64 R6, desc[UR36][R4.64] ;  /* 0x0000002404067981 */ /* 0x000ea8000c1e1b00 */
        /* <DEDUP_REMOVED lines=12> */
.L_x_146:
[----:B------:R-:W-:Y:S05]  /*1240*/  BRA `(.L_x_147) ;  /* 0x0000000000307947 */ /* 0x000fea0003800000 */
.L_x_145:
        /* <DEDUP_REMOVED lines=12> */
.L_x_147:
        /* <DEDUP_REMOVED lines=14> */
.L_x_148:
        /* <DEDUP_REMOVED lines=34> */
[----:B------:R-:W-:-:S03]  /*1610*/  IADD3 R6, P2, PT, R26, 0x7d10, RZ ;  /* 0x00007d101a067810 */ /* 0x000fc60007f5e0ff */
[----:B------:R-:W-:Y:S01]  /*1620*/  IMAD.X R0, RZ, RZ, R7, P1 ;  /* 0x000000ffff007224 */ /* 0x000fe200008e0607 */
[----:B------:R-:W-:Y:S01]  /*1630*/  LEA R8, P1, R10, R3, 0x3 ;  /* 0x000000030a087211 */ /* 0x000fe200078218ff */
[----:B------:R-:W-:-:S03]  /*1640*/  IMAD.X R7, RZ, RZ, R25, P2 ;  /* 0x000000ffff077224 */ /* 0x000fc600010e0619 */
        /* <DEDUP_REMOVED lines=15> */
[----:B-1----:R-:W-:Y:S01]  /*1740*/  IMAD.U32 R4, RZ, RZ, UR4 ;  /* 0x00000004ff047e24 */ /* 0x002fe2000f8e00ff */
[----:B------:R-:W-:Y:S01]  /*1750*/  MOV R5, UR5 ;  /* 0x0000000500057c02 */ /* 0x000fe20008000f00 */
[----:B------:R-:W-:Y:S02]  /*1760*/  IMAD.MOV.U32 R6, RZ, RZ, R2 ;  /* 0x000000ffff067224 */ /* 0x000fe400078e0002 */
[----:B0--3--:R-:W-:-:S07]  /*1770*/  IMAD.MOV.U32 R7, RZ, RZ, R17 ;  /* 0x000000ffff077224 */ /* 0x009fce00078e0011 */
[----:B------:R-:W-:-:S07]  /*1780*/  LEPC R20, `(.L_x_150) ;  /* 0x000000001014794e */ /* 0x000fce0000000000 */
[----:B------:R-:W-:Y:S05]  /*1790*/  CALL.ABS.NOINC R8 ;  /* 0x0000000008007343 */ /* 0x000fea0003c00000 */
.L_x_150:
[----:B------:R-:W-:Y:S05]  /*17a0*/  BRA `(.L_x_151) ;  /* 0x0000000000307947 */ /* 0x000fea0003800000 */
.L_x_149:
        /* <DEDUP_REMOVED lines=12> */
.L_x_151:
[----:B------:R-:W0:Y:S01]  /*1870*/  LDC.64 R4, c[0x0][0x398] ;  /* 0x0000e600ff047b82 */ /* 0x000e220000000a00 */
[----:B------:R-:W-:Y:S02]  /*1880*/  IADD3 R28, P0, PT, R28, 0x4, RZ ;  /* 0x000000041c1c7810 */ /* 0x000fe40007f1e0ff */
[----:B------:R-:W-:Y:S02]  /*1890*/  IADD3 R26, P1, PT, R26, 0x1f440, RZ ;  /* 0x0001f4401a1a7810 */ /* 0x000fe40007f3e0ff */
[----:B------:R-:W-:Y:S01]  /*18a0*/  IADD3 R24, P2, PT, R24, 0x1f440, RZ ;  /* 0x0001f44018187810 */ /* 0x000fe20007f5e0ff */
[----:B------:R-:W-:Y:S02]  /*18b0*/  IMAD.X R27, RZ, RZ, R27, P0 ;  /* 0x000000ffff1b7224 */ /* 0x000fe400000e061b */
[----:B------:R-:W-:Y:S02]  /*18c0*/  IMAD.X R25, RZ, RZ, R25, P1 ;  /* 0x000000ffff197224 */ /* 0x000fe400008e0619 */
[----:B------:R-:W-:Y:S01]  /*18d0*/  IMAD.X R23, RZ, RZ, R23, P2 ;  /* 0x000000ffff177224 */ /* 0x000fe200010e0617 */
[----:B0-----:R-:W-:-:S04]  /*18e0*/  LOP3.LUT R3, R4, 0xfffffffc, RZ, 0xc0, !PT ;  /* 0xfffffffc04037812 */ /* 0x001fc800078ec0ff */
[----:B------:R-:W-:-:S04]  /*18f0*/  ISETP.NE.U32.AND P0, PT, R28, R3, PT ;  /* 0x000000031c00720c */ /* 0x000fc80003f05070 */
[----:B------:R-:W-:-:S13]  /*1900*/  ISETP.NE.AND.EX P0, PT, R27, R5, PT, P0 ;  /* 0x000000051b00720c */ /* 0x000fda0003f05300 */
[----:B------:R-:W-:Y:S05]  /*1910*/  @P0 BRA `(.L_x_152) ;  /* 0xffffffe800780947 */ /* 0x000fea000383ffff */
[----:B------:R-:W-:Y:S05]  /*1920*/  BSYNC.RECONVERGENT B6 ;  /* 0x0000000000067941 */ /* 0x000fea0003800200 */
.L_x_135:
[----:B------:R-:W0:Y:S01]  /*1930*/  LDCU UR4, c[0x0][0x39c] ;  /* 0x00007380ff0477ac */ /* 0x000e220008000800 */
[----:B------:R-:W-:Y:S02]  /*1940*/  IMAD.MOV.U32 R24, RZ, RZ, R3 ;  /* 0x000000ffff187224 */ /* 0x000fe400078e0003 */
[----:B0-----:R-:W-:-:S07]  /*1950*/  IMAD.U32 R23, RZ, RZ, UR4 ;  /* 0x00000004ff177e24 */ /* 0x001fce000f8e00ff */
.L_x_134:
[----:B------:R-:W-:Y:S01]  /*1960*/  ISETP.NE.U32.AND P0, PT, R22, RZ, PT ;  /* 0x000000ff1600720c */ /* 0x000fe20003f05070 */
[----:B------:R-:W-:Y:S03]  /*1970*/  BSSY.RECONVERGENT B6, `(.L_x_133) ;  /* 0x000006c000067945 */ /* 0x000fe60003800200 */
[----:B------:R-:W-:-:S13]  /*1980*/  ISETP.NE.AND.EX P0, PT, R19, RZ, PT, P0 ;  /* 0x000000ff1300720c */ /* 0x000fda0003f05300 */
[----:B------:R-:W-:Y:S05]  /*1990*/  @!P0 BRA `(.L_x_153) ;  /* 0x0000000400a48947 */ /* 0x000fea0003800000 */
[----:B------:R-:W0:Y:S01]  /*19a0*/  LDC.64 R28, c[0x0][0x380] ;  /* 0x0000e000ff1c7b82 */ /* 0x000e220000000a00 */
[----:B------:R-:W-:Y:S02]  /*19b0*/  IMAD R25, R23, 0x7d10, RZ ;  /* 0x00007d1017197824 */ /* 0x000fe400078e02ff */
[----:B0-----:R-:W-:-:S04]  /*19c0*/  IMAD.WIDE.U32 R28, R24, 0x7d10, R28 ;  /* 0x00007d10181c7825 */ /* 0x001fc800078e001c */
[----:B------:R-:W-:Y:S02]  /*19d0*/  IMAD.IADD R25, R29, 0x1, R25 ;  /* 0x000000011d197824 */ /* 0x000fe400078e0219 */
[----:B------:R-:W-:Y:S02]  /*19e0*/  IMAD.MOV.U32 R26, RZ, RZ, R28 ;  /* 0x000000ffff1a7224 */ /* 0x000fe400078e001c */
[----:B------:R-:W-:-:S07]  /*19f0*/  IMAD.MOV.U32 R27, RZ, RZ, R25 ;  /* 0x000000ffff1b7224 */ /* 0x000fce00078e0019 */
.L_x_158:
[----:B------:R-:W-:Y:S01]  /*1a00*/  MOV R8, 0x268 ;  /* 0x0000026800087802 */ /* 0x000fe20000000f00 */
[----:B------:R-:W0:Y:S01]  /*1a10*/  LDCU.64 UR4, c[0x4][0x1d8] ;  /* 0x01003b00ff0477ac */ /* 0x000e220008000a00 */
[----:B------:R-:W-:Y:S01]  /*1a20*/  IADD3 R22, P0, PT, R22, -0x1, RZ ;  /* 0xffffffff16167810 */ /* 0x000fe20007f1e0ff */
[----:B------:R-:W-:Y:S02]  /*1a30*/  IMAD.MOV.U32 R4, RZ, RZ, R24 ;  /* 0x000000ffff047224 */ /* 0x000fe400078e0018 */
[----:B------:R-:W-:Y:S01]  /*1a40*/  IMAD.MOV.U32 R5, RZ, RZ, R23 ;  /* 0x000000ffff057224 */ /* 0x000fe200078e0017 */
[----:B------:R-:W1:Y:S01]  /*1a50*/  LDC.64 R8, c[0x4][R8] ;  /* 0x0100000008087b82 */ /* 0x000e620000000a00 */
[----:B------:R-:W-:Y:S01]  /*1a60*/  IADD3.X R19, PT, PT, R19, -0x1, RZ, P0, !PT ;  /* 0xffffffff13137810 */ /* 0x000fe200007fe4ff */
[----:B------:R-:W-:Y:S01]  /*1a70*/  IMAD.MOV.U32 R6, RZ, RZ, R28 ;  /* 0x000000ffff067224 */ /* 0x000fe200078e001c */
[----:B------:R-:W-:Y:S01]  /*1a80*/  ISETP.NE.U32.AND P0, PT, R22, RZ, PT ;  /* 0x000000ff1600720c */ /* 0x000fe20003f05070 */
[----:B------:R-:W-:-:S03]  /*1a90*/  IMAD.MOV.U32 R7, RZ, RZ, R27 ;  /* 0x000000ffff077224 */ /* 0x000fc600078e001b */
[----:B------:R-:W-:Y:S02]  /*1aa0*/  ISETP.NE.AND.EX P0, PT, R19, RZ, PT, P0 ;  /* 0x000000ff1300720c */ /* 0x000fe40003f05300 */
[----:B------:R0:W-:Y:S02]  /*1ab0*/  STL.128 [R1+0x20], R4 ;  /* 0x0000200401007387 */ /* 0x0001e40000100c00 */
[----:B------:R-:W-:Y:S01]  /*1ac0*/  P2R R29, PR, RZ, 0x1 ;  /* 0x00000001ff1d7803 */ /* 0x000fe20000000000 */
[----:B0-----:R-:W-:Y:S01]  /*1ad0*/  IMAD.U32 R4, RZ, RZ, UR4 ;  /* 0x00000004ff047e24 */ /* 0x001fe2000f8e00ff */
[----:B------:R-:W-:Y:S01]  /*1ae0*/  MOV R7, R18 ;  /* 0x0000001200077202 */ /* 0x000fe20000000f00 */
[----:B------:R-:W-:Y:S02]  /*1af0*/  IMAD.U32 R5, RZ, RZ, UR5 ;  /* 0x00000005ff057e24 */ /* 0x000fe4000f8e00ff */
[----:B------:R-:W-:-:S07]  /*1b00*/  IMAD.MOV.U32 R6, RZ, RZ, R16 ;  /* 0x000000ffff067224 */ /* 0x000fce00078e0010 */
[----:B------:R-:W-:-:S07]  /*1b10*/  LEPC R20, `(.L_x_154) ;  /* 0x000000001014794e */ /* 0x000fce0000000000 */
[----:B-1----:R-:W-:Y:S05]  /*1b20*/  CALL.ABS.NOINC R8 ;  /* 0x0000000008007343 */ /* 0x002fea0003c00000 */
.L_x_154:
        /* <DEDUP_REMOVED lines=40> */
[----:B------:R-:W2:Y:S04]  /*1db0*/  LDG.E.64 R10, desc[UR36][R8.64+0x8] ;  /* 0x00000824080a7981 */ /* 0x000ea8000c1e1b00 */
[----:B0-----:R-:W3:Y:S04]  /*1dc0*/  LDG.E.64 R4, desc[UR36][R8.64+0x10] ;  /* 0x0000102408047981 */ /* 0x001ee8000c1e1b00 */
[----:B------:R0:W4:Y:S01]  /*1dd0*/  LDG.E.64 R6, desc[UR36][R8.64] ;  /* 0x0000002408067981 */ /* 0x000122000c1e1b00 */
[----:B---3--:R-:W-:-:S02]  /*1de0*/  IADD3 R12, P0, PT, R4, 0x1, RZ ;  /* 0x00000001040c7810 */ /* 0x008fc40007f1e0ff */
[----:B--2---:R-:W-:-:S03]  /*1df0*/  LEA R4, P1, R10, R3, 0x3 ;  /* 0x000000030a047211 */ /* 0x004fc600078218ff */
[----:B------:R-:W-:Y:S01]  /*1e00*/  IMAD.X R13, RZ, RZ, R5, P0 ;  /* 0x000000ffff0d7224 */ /* 0x000fe200000e0605 */
[----:B------:R-:W-:-:S04]  /*1e10*/  LEA.HI.X R5, R10, R0, R11, 0x3, P1 ;  /* 0x000000000a057211 */ /* 0x000fc800008f1c0b */
[----:B------:R0:W-:Y:S04]  /*1e20*/  STG.E.64 desc[UR36][R8.64+0x10], R12 ;  /* 0x0000100c08007986 */ /* 0x0001e8000c101b24 */
[----:B------:R-:W4:Y:S01]  /*1e30*/  LDG.E.64 R4, desc[UR36][R4.64] ;  /* 0x0000002404047981 */ /* 0x000f22000c1e1b00 */
[----:B------:R-:W-:-:S03]  /*1e40*/  MOV R0, 0x268 ;  /* 0x0000026800007802 */ /* 0x000fc60000000f00 */
[----:B------:R-:W-:Y:S01]  /*1e50*/  STL.64 [R1+0x10], R10 ;  /* 0x0000100a01007387 */ /* 0x000fe20000100a00 */
[----:B0-----:R0:W2:Y:S03]  /*1e60*/  LDC.64 R8, c[0x4][R0] ;  /* 0x0100000000087b82 */ /* 0x0010a60000000a00 */
[----:B----4-:R1:W-:Y:S02]  /*1e70*/  STL.128 [R1], R4 ;  /* 0x0000000401007387 */ /* 0x0103e40000100c00 */
[----:B-1----:R-:W-:Y:S02]  /*1e80*/  IMAD.U32 R4, RZ, RZ, UR4 ;  /* 0x00000004ff047e24 */ /* 0x002fe4000f8e00ff */
[----:B------:R-:W-:Y:S02]  /*1e90*/  IMAD.U32 R5, RZ, RZ, UR5 ;  /* 0x00000005ff057e24 */ /* 0x000fe4000f8e00ff */
[----:B------:R-:W-:-:S02]  /*1ea0*/  IMAD.MOV.U32 R6, RZ, RZ, R2 ;  /* 0x000000ffff067224 */ /* 0x000fc400078e0002 */
[----:B0-2---:R-:W-:-:S07]  /*1eb0*/  IMAD.MOV.U32 R7, RZ, RZ, R17 ;  /* 0x000000ffff077224 */ /* 0x005fce00078e0011 */
[----:B------:R-:W-:-:S07]  /*1ec0*/  LEPC R20, `(.L_x_156) ;  /* 0x000000001014794e */ /* 0x000fce0000000000 */
[----:B------:R-:W-:Y:S05]  /*1ed0*/  CALL.ABS.NOINC R8 ;  /* 0x0000000008007343 */ /* 0x000fea0003c00000 */
.L_x_156:
[----:B------:R-:W-:Y:S05]  /*1ee0*/  BRA `(.L_x_157) ;  /* 0x0000000000307947 */ /* 0x000fea0003800000 */
.L_x_155:
        /* <DEDUP_REMOVED lines=12> */
.L_x_157:
[----:B------:R-:W-:Y:S02]  /*1fb0*/  ISETP.NE.AND P6, PT, R29, RZ, PT ;  /* 0x000000ff1d00720c */ /* 0x000fe40003fc5270 */
[----:B------:R-:W-:Y:S02]  /*1fc0*/  IADD3 R24, P0, PT, R24, 0x1, RZ ;  /* 0x0000000118187810 */ /* 0x000fe40007f1e0ff */
[----:B------:R-:W-:Y:S02]  /*1fd0*/  IADD3 R28, P1, PT, R28, 0x7d10, RZ ;  /* 0x00007d101c1c7810 */ /* 0x000fe40007f3e0ff */
[----:B------:R-:W-:Y:S01]  /*1fe0*/  IADD3 R26, P2, PT, R26, 0x7d10, RZ ;  /* 0x00007d101a1a7810 */ /* 0x000fe20007f5e0ff */
[----:B------:R-:W-:Y:S02]  /*1ff0*/  IMAD.X R23, RZ, RZ, R23, P0 ;  /* 0x000000ffff177224 */ /* 0x000fe400000e0617 */
[----:B------:R-:W-:Y:S02]  /*2000*/  IMAD.X R27, RZ, RZ, R27, P1 ;  /* 0x000000ffff1b7224 */ /* 0x000fe400008e061b */
[----:B------:R-:W-:-:S02]  /*2010*/  IMAD.X R25, RZ, RZ, R25, P2 ;  /* 0x000000ffff197224 */ /* 0x000fc400010e0619 */
[----:B------:R-:W-:Y:S06]  /*2020*/  @P6 BRA `(.L_x_158) ;  /* 0xfffffff800746947 */ /* 0x000fec000383ffff */
.L_x_153:
[----:B------:R-:W-:Y:S05]  /*2030*/  BSYNC.RECONVERGENT B6 ;  /* 0x0000000000067941 */ /* 0x000fea0003800200 */
.L_x_133:
        /* <DEDUP_REMOVED lines=8> */
.L_x_159:
[----:B------:R-:W0:Y:S02]  /*20c0*/  LDCU.64 UR6, c[0x0][0x3a8] ;  /* 0x00007500ff0677ac */ /* 0x000e240008000a00 */
[----:B0-----:R-:W-:-:S04]  /*20d0*/  ISETP.NE.U32.AND P0, PT, RZ, UR6, PT ;  /* 0x00000006ff007c0c */ /* 0x001fc8000bf05070 */
[----:B------:R-:W-:-:S13]  /*20e0*/  ISETP.NE.AND.EX P0, PT, RZ, UR7, PT, P0 ;  /* 0x00000007ff007c0c */ /* 0x000fda000bf05300 */
[----:B------:R-:W-:Y:S05]  /*20f0*/  @!P0 EXIT ;  /* 0x000000000000894d */ /* 0x000fea0003800000 */
[----:B------:R-:W-:Y:S01]  /*2100*/  UISETP.GE.U32.AND UP0, UPT, UR6, 0x4, UPT ;  /* 0x000000040600788c */ /* 0x000fe2000bf06070 */
[----:B------:R-:W-:Y:S01]  /*2110*/  HFMA2 R16, -RZ, RZ, 0, 0 ;  /* 0x00000000ff107431 */ /* 0x000fe200000001ff */
        /* <DEDUP_REMOVED lines=14> */
[----:B------:R-:W-:Y:S01]  /*2200*/  IMAD.U32 R22, RZ, RZ, UR6 ;  /* 0x00000006ff167e24 */ /* 0x000fe2000f8e00ff */
[----:B------:R-:W-:Y:S01]  /*2210*/  UIADD3.X UR5, UPT, UPT, URZ, UR5, URZ, UP0, !UPT ;  /* 0x00000005ff057290 */ /* 0x000fe200087fe4ff */
[----:B-1----:R-:W-:Y:S02]  /*2220*/  IMAD.U32 R28, RZ, RZ, UR8 ;  /* 0x00000008ff1c7e24 */ /* 0x002fe4000f8e00ff */
[----:B------:R-:W-:Y:S02]  /*2230*/  IMAD.U32 R27, RZ, RZ, UR9 ;  /* 0x00000009ff1b7e24 */ /* 0x000fe4000f8e00ff */
[----:B--2---:R-:W-:Y:S02]  /*2240*/  IMAD.U32 R19, RZ, RZ, UR7 ;  /* 0x00000007ff137e24 */ /* 0x004fe4000f8e00ff */
[----:B------:R-:W-:Y:S02]  /*2250*/  IMAD.U32 R24, RZ, RZ, UR4 ;  /* 0x00000004ff187e24 */ /* 0x000fe4000f8e00ff */
[----:B------:R-:W-:-:S07]  /*2260*/  IMAD.U32 R23, RZ, RZ, UR5 ;  /* 0x00000005ff177e24 */ /* 0x000fce000f8e00ff */
.L_x_177:
[----:B------:R-:W-:Y:S01]  /*2270*/  MOV R31, 0x268 ;  /* 0x00000268001f7802 */ /* 0x000fe20000000f00 */
[----:B------:R-:W0:Y:S01]  /*2280*/  LDCU.64 UR4, c[0x4][0x1d8] ;  /* 0x01003b00ff0477ac */ /* 0x000e220008000a00 */
[----:B------:R-:W-:Y:S01]  /*2290*/  IADD3 R30, P0, PT, R2, 0x20, RZ ;  /* 0x00000020021e7810 */ /* 0x000fe20007f1e0ff */
[----:B------:R-:W-:Y:S01]  /*22a0*/  IMAD.MOV.U32 R4, RZ, RZ, R26 ;  /* 0x000000ffff047224 */ /* 0x000fe200078e001a */
[----:B------:R1:W2:Y:S01]  /*22b0*/  LDC.64 R8, c[0x4][R31] ;  /* 0x010000001f087b82 */ /* 0x0002a20000000a00 */
[----:B------:R-:W-:Y:S02]  /*22c0*/  IMAD.MOV.U32 R5, RZ, RZ, R25 ;  /* 0x000000ffff057224 */ /* 0x000fe400078e0019 */
[----:B------:R-:W-:Y:S02]  /*22d0*/  IMAD.MOV.U32 R6, RZ, RZ, R28 ;  /* 0x000000ffff067224 */ /* 0x000fe400078e001c */
[----:B------:R-:W-:Y:S02]  /*22e0*/  IMAD.MOV.U32 R7, RZ, RZ, R27 ;  /* 0x000000ffff077224 */ /* 0x000fe400078e001b */
[----:B------:R-:W-:-:S03]  /*22f0*/  IMAD.X R29, RZ, RZ, R17, P0 ;  /* 0x000000ffff1d7224 */ /* 0x000fc600000e0611 */
[----:B------:R0:W-:Y:S02]  /*2300*/  STL.128 [R1+0x20], R4 ;  /* 0x0000200401007387 */ /* 0x0001e40000100c00 */
[----:B0-----:R-:W-:Y:S02]  /*2310*/  IMAD.U32 R4, RZ, RZ, UR4 ;  /* 0x00000004ff047e24 */ /* 0x001fe4000f8e00ff */
[----:B------:R-:W-:Y:S02]  /*2320*/  IMAD.U32 R5, RZ, RZ, UR5 ;  /* 0x00000005ff057e24 */ /* 0x000fe4000f8e00ff */
[----:B------:R-:W-:Y:S02]  /*2330*/  IMAD.MOV.U32 R6, RZ, RZ, R30 ;  /* 0x000000ffff067224 */ /* 0x000fe400078e001e */
[----:B-1----:R-:W-:-:S07]  /*2340*/  IMAD.MOV.U32 R7, RZ, RZ, R29 ;  /* 0x000000ffff077224 */ /* 0x002fce00078e001d */
[----:B------:R-:W-:-:S07]  /*2350*/  LEPC R20, `(.L_x_161) ;  /* 0x000000001014794e */ /* 0x000fce0000000000 */
[----:B--2---:R-:W-:Y:S05]  /*2360*/  CALL.ABS.NOINC R8 ;  /* 0x0000000008007343 */ /* 0x004fea0003c00000 */
.L_x_161:
        /* <DEDUP_REMOVED lines=28> */
[----:B------:R-:W-:Y:S01]  /*2530*/  MOV R4, R12 ;  /* 0x0000000c00047202 */ /* 0x000fe20000000f00 */
        /* <DEDUP_REMOVED lines=8> */
.L_x_163:
[----:B------:R-:W-:Y:S05]  /*25c0*/  BRA `(.L_x_164) ;  /* 0x0000000000847947 */ /* 0x000fea0003800000 */
.L_x_162:
        /* <DEDUP_REMOVED lines=16> */
[----:B------:R0:W4:Y:S01]  /*26d0*/  LDG.E.64 R6, desc[UR36][R8.64] ;  /* 0x0000002408067981 */ /* 0x000122000c1e1b00 */
[----:B--2---:R-:W-:-:S04]  /*26e0*/  LEA R12, P1, R10, R3, 0x3 ;  /* 0x000000030a0c7211 */ /* 0x004fc800078218ff */
[----:B------:R-:W-:Y:S02]  /*26f0*/  LEA.HI.X R13, R10, R14, R11, 0x3, P1 ;  /* 0x0000000e0a0d7211 */ /* 0x000fe400008f1c0b */
[----:B---3--:R-:W-:-:S05]  /*2700*/  IADD3 R4, P0, PT, R4, 0x1, RZ ;  /* 0x0000000104047810 */ /* 0x008fca0007f1e0ff */
[----:B------:R-:W-:-:S05]  /*2710*/  IMAD.X R5, RZ, RZ, R5, P0 ;  /* 0x000000ffff057224 */ /* 0x000fca00000e0605 */
[----:B------:R2:W-:Y:S04]  /*2720*/  STG.E.64 desc[UR36][R8.64+0x10], R4 ;  /* 0x0000100408007986 */ /* 0x0005e8000c101b24 */
[----:B--2---:R-:W4:Y:S01]  /*2730*/  LDG.E.64 R4, desc[UR36][R12.64] ;  /* 0x000000240c047981 */ /* 0x004f22000c1e1b00 */
        /* <DEDUP_REMOVED lines=10> */
.L_x_164:
        /* <DEDUP_REMOVED lines=14> */
.L_x_165:
        /* <DEDUP_REMOVED lines=59> */
.L_x_167:
[----:B------:R-:W-:Y:S05]  /*2c70*/  BRA `(.L_x_168) ;  /* 0x0000000000307947 */ /* 0x000fea0003800000 */
.L_x_166:
        /* <DEDUP_REMOVED lines=12> */
.L_x_168:
[----:B------:R-:W-:Y:S01]  /*2d40*/  MOV R8, 0x268 ;  /* 0x0000026800087802 */ /* 0x000fe20000000f00 */
[----:B------:R-:W0:Y:S01]  /*2d50*/  LDCU.64 UR4, c[0x4][0x1d8] ;  /* 0x01003b00ff0477ac */ /* 0x000e220008000a00 */
[----:B------:R-:W-:Y:S02]  /*2d60*/  IADD3 R4, P0, PT, R26, 0x2, RZ ;  /* 0x000000021a047810 */ /* 0x000fe40007f1e0ff */
[----:B------:R-:W-:Y:S02]  /*2d70*/  IADD3 R6, P1, PT, R28, 0x3ea0, RZ ;  /* 0x00003ea01c067810 */ /* 0x000fe40007f3e0ff */
[----:B------:R-:W1:Y:S01]  /*2d80*/  LDC.64 R8, c[0x4][R8] ;  /* 0x0100000008087b82 */ /* 0x000e620000000a00 */
[----:B------:R-:W-:Y:S01]  /*2d90*/  IMAD.X R5, RZ, RZ, R25, P0 ;  /* 0x000000ffff057224 */ /* 0x000fe200000e0619 */
[----:B------:R-:W-:Y:S01]  /*2da0*/  IADD3 R30, P0, PT, R2, 0x20, RZ ;  /* 0x00000020021e7810 */ /* 0x000fe20007f1e0ff */
[----:B------:R-:W-:-:S04]  /*2db0*/  IMAD.X R7, RZ, RZ, R27, P1 ;  /* 0x000000ffff077224 */ /* 0x000fc800008e061b */
[----:B------:R-:W-:Y:S01]  /*2dc0*/  IMAD.X R29, RZ, RZ, R17, P0 ;  /* 0x000000ffff1d7224 */ /* 0x000fe200000e0611 */
[----:B------:R0:W-:Y:S02]  /*2dd0*/  STL.128 [R1+0x20], R4 ;  /* 0x0000200401007387 */ /* 0x0001e40000100c00 */
[----:B0-----:R-:W-:Y:S02]  /*2de0*/  IMAD.U32 R4, RZ, RZ, UR4 ;  /* 0x00000004ff047e24 */ /* 0x001fe4000f8e00ff */
[----:B------:R-:W-:Y:S02]  /*2df0*/  IMAD.U32 R5, RZ, RZ, UR5 ;  /* 0x00000005ff057e24 */ /* 0x000fe4000f8e00ff */
[----:B------:R-:W-:Y:S02]  /*2e00*/  IMAD.MOV.U32 R6, RZ, RZ, R30 ;  /* 0x000000ffff067224 */ /* 0x000fe400078e001e */
[----:B------:R-:W-:-:S07]  /*2e10*/  IMAD.MOV.U32 R7, RZ, RZ, R29 ;  /* 0x000000ffff077224 */ /* 0x000fce00078e001d */
[----:B------:R-:W-:-:S07]  /*2e20*/  LEPC R20, `(.L_x_169) ;  /* 0x000000001014794e */ /* 0x000fce0000000000 */
[----:B-1----:R-:W-:Y:S05]  /*2e30*/  CALL.ABS.NOINC R8 ;  /* 0x0000000008007343 */ /* 0x002fea0003c00000 */
.L_x_169:
        /* <DEDUP_REMOVED lines=29> */
[----:B------:R-:W-:Y:S01]  /*3010*/  MOV R7, R23 ;  /* 0x0000001700077202 */ /* 0x000fe20000000f00 */
[----:B------:R-:W-:Y:S01]  /*3020*/  IMAD.MOV.U32 R6, RZ, RZ, R24 ;  /* 0x000000ffff067224 */ /* 0x000fe200078e0018 */
[----:B------:R-:W-:Y:S01]  /*3030*/  ISETP.NE.AND.EX P0, PT, R11, -0x1, PT, P0 ;  /* 0xffffffff0b00780c */ /* 0x000fe20003f05300 */
[----:B------:R-:W1:Y:S01]  /*3040*/  LDCU.64 UR4, c[0x4][0x1b8] ;  /* 0x01003700ff0477ac */ /* 0x000e620008000a00 */
        /* <DEDUP_REMOVED lines=26> */
.L_x_171:
[----:B------:R-:W-:Y:S05]  /*31f0*/  BRA `(.L_x_172) ;  /* 0x0000000000307947 */ /* 0x000fea0003800000 */
.L_x_170:
        /* <DEDUP_REMOVED lines=12> */
.L_x_172:
        /* <DEDUP_REMOVED lines=14> */
.L_x_173:
        /* <DEDUP_REMOVED lines=59> */
.L_x_175:
[----:B------:R-:W-:Y:S05]  /*3750*/  BRA `(.L_x_176) ;  /* 0x0000000000307947 */ /* 0x000fea0003800000 */
.L_x_174:
        /* <DEDUP_REMOVED lines=12> */
.L_x_176:
[----:B------:R-:W-:Y:S02]  /*3820*/  IADD3 R26, P0, PT, R26, 0x4, RZ ;  /* 0x000000041a1a7810 */ /* 0x000fe40007f1e0ff */
[----:B------:R-:W-:Y:S02]  /*3830*/  IADD3 R24, P1, PT, R24, 0x7d40, RZ ;  /* 0x00007d4018187810 */ /* 0x000fe40007f3e0ff */
[----:B------:R-:W-:Y:S01]  /*3840*/  IADD3 R28, P2, PT, R28, 0x7d40, RZ ;  /* 0x00007d401c1c7810 */ /* 0x000fe20007f5e0ff */
[----:B------:R-:W-:Y:S01]  /*3850*/  IMAD.X R25, RZ, RZ, R25, P0 ;  /* 0x000000ffff197224 */ /* 0x000fe200000e0619 */
[----:B------:R-:W-:Y:S01]  /*3860*/  ISETP.NE.U32.AND P0, PT, R26, R22, PT ;  /* 0x000000161a00720c */ /* 0x000fe20003f05070 */
[----:B------:R-:W-:Y:S02]  /*3870*/  IMAD.X R23, RZ, RZ, R23, P1 ;  /* 0x000000ffff177224 */ /* 0x000fe400008e0617 */
[----:B------:R-:W-:Y:S01]  /*3880*/  IMAD.X R27, RZ, RZ, R27, P2 ;  /* 0x000000ffff1b7224 */ /* 0x000fe200010e061b */
[----:B------:R-:W-:-:S13]  /*3890*/  ISETP.NE.AND.EX P0, PT, R25, R19, PT, P0 ;  /* 0x000000131900720c */ /* 0x000fda0003f05300 */
[----:B------:R-:W-:Y:S05]  /*38a0*/  @P0 BRA `(.L_x_177) ;  /* 0xffffffe800700947 */ /* 0x000fea000383ffff */
[----:B------:R-:W-:Y:S05]  /*38b0*/  BSYNC.RECONVERGENT B6 ;  /* 0x0000000000067941 */ /* 0x000fea0003800200 */
.L_x_160:
[----:B------:R-:W-:-:S04]  /*38c0*/  ISETP.NE.U32.AND P0, PT, R18, RZ, PT ;  /* 0x000000ff1200720c */ /* 0x000fc80003f05070 */
[----:B------:R-:W-:-:S13]  /*38d0*/  ISETP.NE.AND.EX P0, PT, R16, RZ, PT, P0 ;  /* 0x000000ff1000720c */ /* 0x000fda0003f05300 */
[----:B------:R-:W-:Y:S05]  /*38e0*/  @!P0 EXIT ;  /* 0x000000000000894d */ /* 0x000fea0003800000 */
[----:B------:R-:W0:Y:S01]  /*38f0*/  LDC.64 R28, c[0x0][0x388] ;  /* 0x0000e200ff1c7b82 */ /* 0x000e220000000a00 */
[----:B------:R-:W-:Y:S01]  /*3900*/  IMAD R25, R19, 0x1f50, RZ ;  /* 0x00001f5013197824 */ /* 0x000fe200078e02ff */
[----:B------:R-:W-:-:S05]  /*3910*/  IADD3 R24, P0, PT, R2, 0x20, RZ ;  /* 0x0000002002187810 */ /* 0x000fca0007f1e0ff */
[----:B------:R-:W-:Y:S02]  /*3920*/  IMAD.X R23, RZ, RZ, R17, P0 ;  /* 0x000000ffff177224 */ /* 0x000fe400000e0611 */
[----:B0-----:R-:W-:-:S04]  /*3930*/  IMAD.WIDE.U32 R28, R22, 0x1f50, R28 ;  /* 0x00001f50161c7825 */ /* 0x001fc800078e001c */
[----:B------:R-:W-:Y:S02]  /*3940*/  IMAD.IADD R25, R29, 0x1, R25 ;  /* 0x000000011d197824 */ /* 0x000fe400078e0219 */
[----:B------:R-:W-:Y:S02]  /*3950*/  IMAD.MOV.U32 R26, RZ, RZ, R28 ;  /* 0x000000ffff1a7224 */ /* 0x000fe400078e001c */
[----:B------:R-:W-:-:S07]  /*3960*/  IMAD.MOV.U32 R27, RZ, RZ, R25 ;  /* 0x000000ffff1b7224 */ /* 0x000fce00078e0019 */
.L_x_182:
        /* <DEDUP_REMOVED lines=19> */
.L_x_178:
        /* <DEDUP_REMOVED lines=59> */
.L_x_180:
[----:B------:R-:W-:Y:S05]  /*3e50*/  BRA `(.L_x_181) ;  /* 0x0000000000307947 */ /* 0x000fea0003800000 */
.L_x_179:
        /* <DEDUP_REMOVED lines=12> */
.L_x_181:
        /* <DEDUP_REMOVED lines=8> */
[----:B------:R-:W-:Y:S05]  /*3fa0*/  EXIT ;  /* 0x000000000000794d */ /* 0x000fea0003800000 */
.L_x_183:
        /* <DEDUP_REMOVED lines=13> */
.L_x_192:


//--------------------- .nv.global.init           --------------------------
	.section	.nv.global.init,"aw",@progbits
.nv.global.init:
	.type		$str$25,@object
	.size		$str$25,($str$24 - $str$25)
$str$25:
        /*0000*/ 	.byte	0x0a, 0x00
	.type		$str$24,@object
	.size		$str$24,($str$12 - $str$24)
$str$24:
        /*0002*/ 	.byte	0x25, 0x6c, 0x75, 0x20, 0x00
	.type		$str$12,@object
	.size		$str$12,($str$26 - $str$12)
$str$12:
        /*0007*/ 	.byte	0x25, 0x6c, 0x75, 0x0a, 0x00
	.type		$str$26,@object
	.size		$str$26,($str$9 - $str$26)
$str$26:
        /*000c*/ 	.byte	0x56, 0x44, 0x53, 0x20, 0x3d, 0x20, 0x25, 0x6c, 0x75, 0x0a, 0x00
	.type		$str$9,@object
	.size		$str$9,($str$13 - $str$9)
$str$9:
        /*0017*/ 	.byte	0x25, 0x6c, 0x75, 0x20, 0x2d, 0x3e, 0x20, 0x25, 0x70, 0x0a, 0x00
	.type		$str$13,@object
	.size		$str$13,($str$19 - $str$13)
$str$13:
        /*0022*/ 	.byte	0x2d, 0x2d, 0x2d, 0x2d, 0x2d, 0x2d, 0x2d, 0x2d, 0x2d, 0x0a, 0x00
	.type		$str$19,@object
	.size		$str$19,($str$15 - $str$19)
$str$19:
        /*002d*/ 	.byte	0x25, 0x6c, 0x75, 0x09, 0x25, 0x6c, 0x75, 0x09, 0x09, 0x25, 0x70, 0x0a, 0x00
	.type		$str$15,@object
	.size		$str$15,($str$22 - $str$15)
$str$15:
        /*003a*/ 	.byte	0x4d, 0x61, 0x74, 0x63, 0x68, 0x65, 0x64, 0x20, 0x61, 0x74, 0x20, 0x25, 0x6c, 0x75, 0x0a, 0x00
	.type		$str$22,@object
	.size		$str$22,($str$17 - $str$22)
$str$22:
        /*004a*/ 	.byte	0x56, 0x65, 0x72, 0x74, 0x65, 0x78, 0x20, 0x42, 0x6c, 0x6f, 0x63, 0x6b, 0x20, 0x3d, 0x20, 0x25
        /*005a*/ 	.byte	0x6c, 0x75, 0x0a, 0x00
	.type		$str$17,@object
	.size		$str$17,($str$21 - $str$17)
$str$17:
        /*005e*/ 	.byte	0x49, 0x44, 0x20, 0x3d, 0x20, 0x25, 0x6c, 0x75, 0x20, 0x69, 0x6e, 0x20, 0x65, 0x64, 0x67, 0x65
        /*006e*/ 	.byte	0x20, 0x43, 0x53, 0x0a, 0x00
	.type		$str$21,@object
	.size		$str$21,($str$11 - $str$21)
$str$21:
        /*0073*/ 	.byte	0x50, 0x72, 0x69, 0x6e, 0x74, 0x69, 0x6e, 0x67, 0x20, 0x4c, 0x69, 0x6e, 0x6b, 0x65, 0x64, 0x20
        /*0083*/ 	.byte	0x4c, 0x69, 0x73, 0x74, 0x0a, 0x00
	.type		$str$11,@object
	.size		$str$11,($str$18 - $str$11)
$str$11:
        /*0089*/ 	.byte	0x49, 0x44, 0x20, 0x3d, 0x20, 0x25, 0x6c, 0x75, 0x20, 0x69, 0x6e, 0x20, 0x76, 0x65, 0x72, 0x74
        /*0099*/ 	.byte	0x65, 0x78, 0x20, 0x43, 0x53, 0x0a, 0x00
	.type		$str$18,@object
	.size		$str$18,($str$10 - $str$18)
$str$18:
        /*00a0*/ 	.byte	0x49, 0x44, 0x09, 0x49, 0x74, 0x65, 0x72, 0x61, 0x74, 0x69, 0x6f, 0x6e, 0x09, 0x47, 0x50, 0x55
        /*00b0*/ 	.byte	0x20, 0x61, 0x64, 0x64, 0x72, 0x65, 0x73, 0x73, 0x0a, 0x00
	.type		$str$10,@object
	.size		$str$10,($str$20 - $str$10)
$str$10:
        /*00ba*/ 	.byte	0x50, 0x75, 0x73, 0x68, 0x69, 0x6e, 0x67, 0x20, 0x65, 0x64, 0x67, 0x65, 0x20, 0x62, 0x6c, 0x6f
        /*00ca*/ 	.byte	0x63, 0x6b, 0x73, 0x20, 0x74, 0x6f, 0x20, 0x65, 0x64, 0x67, 0x65, 0x20, 0x71, 0x75, 0x65, 0x75
        /*00da*/ 	.byte	0x65, 0x0a, 0x00
	.type		$str$20,@object
	.size		$str$20,($str$8 - $str$20)
$str$20:
        /*00dd*/ 	.byte	0x53, 0x6f, 0x75, 0x72, 0x63, 0x65, 0x20, 0x3d, 0x20, 0x25, 0x6c, 0x75, 0x20, 0x61, 0x6e, 0x64
        /*00ed*/ 	.byte	0x20, 0x44, 0x65, 0x73, 0x74, 0x69, 0x6e, 0x61, 0x74, 0x69, 0x6f, 0x6e, 0x20, 0x3d, 0x20, 0x25
        /*00fd*/ 	.byte	0x6c, 0x75, 0x0a, 0x00
	.type		$str$8,@object
	.size		$str$8,($str$4 - $str$8)
$str$8:
        /*0101*/ 	.byte	0x50, 0x75, 0x73, 0x68, 0x69, 0x6e, 0x67, 0x20, 0x76, 0x65, 0x72, 0x74, 0x65, 0x78, 0x20, 0x62
        /*0111*/ 	.byte	0x6c, 0x6f, 0x63, 0x6b, 0x73, 0x20, 0x74, 0x6f, 0x20, 0x76, 0x65, 0x72, 0x74, 0x65, 0x78, 0x20
        /*0121*/ 	.byte	0x71, 0x75, 0x65, 0x75, 0x65, 0x0a, 0x00
	.type		$str$4,@object
	.size		$str$4,($str$6 - $str$4)
$str$4:
        /*0128*/ 	.byte	0x45, 0x64, 0x67, 0x65, 0x20, 0x71, 0x75, 0x65, 0x75, 0x65, 0x20, 0x46, 0x75, 0x6c, 0x6c, 0x2c
        /*0138*/ 	.byte	0x20, 0x66, 0x72, 0x6f, 0x6e, 0x74, 0x20, 0x3d, 0x20, 0x25, 0x6c, 0x64, 0x2c, 0x20, 0x72, 0x65
        /*0148*/ 	.byte	0x61, 0x72, 0x20, 0x3d, 0x20, 0x25, 0x6c, 0x64, 0x0a, 0x00
	.type		$str$6,@object
	.size		$str$6,($str - $str$6)
$str$6:
        /*0152*/ 	.byte	0x45, 0x64, 0x67, 0x65, 0x20, 0x71, 0x75, 0x65, 0x75, 0x65, 0x20, 0x65, 0x6d, 0x70, 0x74, 0x79
        /*0162*/ 	.byte	0x2c, 0x20, 0x66, 0x72, 0x6f, 0x6e, 0x74, 0x20, 0x3d, 0x20, 0x25, 0x6c, 0x64, 0x2c, 0x20, 0x72
        /*0172*/ 	.byte	0x65, 0x61, 0x72, 0x20, 0x3d, 0x20, 0x25, 0x6c, 0x64, 0x0a, 0x00
	.type		$str,@object
	.size		$str,($str$2 - $str)
$str:
        /*017d*/ 	.byte	0x56, 0x65, 0x72, 0x74, 0x65, 0x78, 0x20, 0x71, 0x75, 0x65, 0x75, 0x65, 0x20, 0x46, 0x75, 0x6c
        /*018d*/ 	.byte	0x6c, 0x2c, 0x20, 0x66, 0x72, 0x6f, 0x6e, 0x74, 0x20, 0x3d, 0x20, 0x25, 0x6c, 0x64, 0x2c, 0x20
        /*019d*/ 	.byte	0x72, 0x65, 0x61, 0x72, 0x20, 0x3d, 0x20, 0x25, 0x6c, 0x64, 0x0a, 0x00
	.type		$str$2,@object
	.size		$str$2,($str$14 - $str$2)
$str$2:
        /*01a9*/ 	.byte	0x56, 0x65, 0x72, 0x74, 0x65, 0x78, 0x20, 0x71, 0x75, 0x65, 0x75, 0x65, 0x20, 0x65, 0x6d, 0x70
        /*01b9*/ 	.byte	0x74, 0x79, 0x2c, 0x20, 0x66, 0x72, 0x6f, 0x6e, 0x74, 0x20, 0x3d, 0x20, 0x25, 0x6c, 0x64, 0x2c
        /*01c9*/ 	.byte	0x20, 0x72, 0x65, 0x61, 0x72, 0x20, 0x3d, 0x20, 0x25, 0x6c, 0x64, 0x0a, 0x00
	.type		$str$14,@object
	.size		$str$14,($str$5 - $str$14)
$str$14:
        /*01d6*/ 	.byte	0x25, 0x6c, 0x75, 0x20, 0x66, 0x72, 0x6f, 0x6d, 0x20, 0x74, 0x68, 0x72, 0x65, 0x61, 0x64, 0x20
        /*01e6*/ 	.byte	0x25, 0x6c, 0x75, 0x2c, 0x20, 0x73, 0x74, 0x61, 0x72, 0x74, 0x20, 0x3d, 0x20, 0x25, 0x6c, 0x75
        /*01f6*/ 	.byte	0x20, 0x61, 0x6e, 0x64, 0x20, 0x65, 0x6e, 0x64, 0x20, 0x3d, 0x20, 0x25, 0x6c, 0x75, 0x0a, 0x00
	.type		$str$5,@object
	.size		$str$5,($str$7 - $str$5)
$str$5:
        /*0206*/ 	.byte	0x49, 0x6e, 0x73, 0x65, 0x72, 0x74, 0x65, 0x64, 0x20, 0x25, 0x70, 0x20, 0x74, 0x6f, 0x20, 0x74
        /*0216*/ 	.byte	0x68, 0x65, 0x20, 0x65, 0x64, 0x67, 0x65, 0x20, 0x71, 0x75, 0x65, 0x75, 0x65, 0x2c, 0x20, 0x66
        /*0226*/ 	.byte	0x72, 0x6f, 0x6e, 0x74, 0x20, 0x3d, 0x20, 0x25, 0x6c, 0x64, 0x2c, 0x20, 0x72, 0x65, 0x61, 0x72
        /*0236*/ 	.byte	0x20, 0x3d, 0x20, 0x25, 0x6c, 0x64, 0x0a, 0x00
	.type		$str$7,@object
	.size		$str$7,($str$1 - $str$7)
$str$7:
        /*023e*/ 	.byte	0x50, 0x6f, 0x70, 0x70, 0x65, 0x64, 0x20, 0x25, 0x70, 0x20, 0x66, 0x72, 0x6f, 0x6d, 0x20, 0x74
        /*024e*/ 	.byte	0x68, 0x65, 0x20, 0x65, 0x64, 0x67, 0x65, 0x20, 0x71, 0x75, 0x65, 0x75, 0x65, 0x2c, 0x20, 0x66
        /*025e*/ 	.byte	0x72, 0x6f, 0x6e, 0x74, 0x20, 0x3d, 0x20, 0x25, 0x6c, 0x64, 0x2c, 0x20, 0x72, 0x65, 0x61, 0x72
        /*026e*/ 	.byte	0x20, 0x3d, 0x20, 0x25, 0x6c, 0x64, 0x0a, 0x00
	.type		$str$1,@object
	.size		$str$1,($str$3 - $str$1)
$str$1:
        /*0276*/ 	.byte	0x49, 0x6e, 0x73, 0x65, 0x72, 0x74, 0x65, 0x64, 0x20, 0x25, 0x70, 0x20, 0x74, 0x6f, 0x20, 0x74
        /*0286*/ 	.byte	0x68, 0x65, 0x20, 0x76, 0x65, 0x72, 0x74, 0x65, 0x78, 0x20, 0x71, 0x75, 0x65, 0x75, 0x65, 0x2c
        /*0296*/ 	.byte	0x20, 0x66, 0x72, 0x6f, 0x6e, 0x74, 0x20, 0x3d, 0x20, 0x25, 0x6c, 0x64, 0x2c, 0x20, 0x72, 0x65
        /*02a6*/ 	.byte	0x61, 0x72, 0x20, 0x3d, 0x20, 0x25, 0x6c, 0x64, 0x0a, 0x00
	.type		$str$3,@object
	.size		$str$3,($str$16 - $str$3)
$str$3:
        /*02b0*/ 	.byte	0x50, 0x6f, 0x70, 0x70, 0x65, 0x64, 0x20, 0x25, 0x70, 0x20, 0x66, 0x72, 0x6f, 0x6d, 0x20, 0x74
        /*02c0*/ 	.byte	0x68, 0x65, 0x20, 0x76, 0x65, 0x72, 0x74, 0x65, 0x78, 0x20, 0x71, 0x75, 0x65, 0x75, 0x65, 0x2c
        /*02d0*/ 	.byte	0x20, 0x66, 0x72, 0x6f, 0x6e, 0x74, 0x20, 0x3d, 0x20, 0x25, 0x6c, 0x64, 0x2c, 0x20, 0x72, 0x65
        /*02e0*/ 	.byte	0x61, 0x72, 0x20, 0x3d, 0x20, 0x25, 0x6c, 0x64, 0x0a, 0x00
	.type		$str$16,@object
	.size		$str$16,($str$23 - $str$16)
$str$16:
        /*02ea*/ 	.byte	0x49, 0x44, 0x20, 0x3d, 0x20, 0x25, 0x6c, 0x75, 0x2c, 0x20, 0x56, 0x65, 0x72, 0x74, 0x65, 0x78
        /*02fa*/ 	.byte	0x20, 0x3d, 0x20, 0x25, 0x6c, 0x75, 0x2c, 0x20, 0x41, 0x64, 0x6a, 0x61, 0x63, 0x65, 0x6e, 0x63
        /*030a*/ 	.byte	0x79, 0x20, 0x53, 0x65, 0x6e, 0x74, 0x69, 0x6e, 0x65, 0x6c, 0x20, 0x3d, 0x20, 0x25, 0x70, 0x20
        /*031a*/ 	.byte	0x61, 0x6e, 0x64, 0x20, 0x65, 0x64, 0x67, 0x65, 0x20, 0x62, 0x6c, 0x6f, 0x63, 0x6b, 0x73, 0x20
        /*032a*/ 	.byte	0x3d, 0x20, 0x25, 0x6c, 0x75, 0x0a, 0x00
	.type		$str$23,@object
	.size		$str$23,(.L_73 - $str$23)
$str$23:
        /*0331*/ 	.byte	0x25, 0x6c, 0x75, 0x20, 0x2d, 0x3e, 0x20, 0x2c, 0x20, 0x65, 0x64, 0x67, 0x65, 0x20, 0x62, 0x6c
        /*0341*/ 	.byte	0x6f, 0x63, 0x6b, 0x73, 0x20, 0x3d, 0x20, 0x25, 0x6c, 0x75, 0x2c, 0x20, 0x65, 0x64, 0x67, 0x65
        /*0351*/ 	.byte	0x20, 0x73, 0x65, 0x6e, 0x74, 0x69, 0x6e, 0x65, 0x6c, 0x20, 0x3d, 0x20, 0x25, 0x70, 0x2c, 0x20
        /*0361*/ 	.byte	0x61, 0x63, 0x74, 0x69, 0x76, 0x65, 0x20, 0x65, 0x64, 0x67, 0x65, 0x20, 0x63, 0x6f, 0x75, 0x6e
        /*0371*/ 	.byte	0x74, 0x20, 0x3d, 0x20, 0x25, 0x6c, 0x75, 0x2c, 0x20, 0x64, 0x65, 0x73, 0x74, 0x69, 0x6e, 0x61
        /*0381*/ 	.byte	0x74, 0x69, 0x6f, 0x6e, 0x20, 0x76, 0x65, 0x72, 0x74, 0x69, 0x63, 0x65, 0x73, 0x20, 0x2d, 0x3e
        /*0391*/ 	.byte	0x20, 0x00
.L_73:


//--------------------- .nv.shared.reserved.0     --------------------------
	.section	.nv.shared.reserved.0,"aw",@nobits
	.weak		__nv_reservedSMEM_offset_0_alias
	.size		__nv_reservedSMEM_offset_0_alias, 0, 64
	.other		__nv_reservedSMEM_offset_0_alias,@"STO_CUDA_RESERVED_SHARED STV_DEFAULT"
__nv_reservedSMEM_offset_0_alias:
	.zero		0
	.zero		64


//--------------------- .nv.global                --------------------------
	.section	.nv.global,"aw",@nobits
	.align	8
.nv.global:
	.type		d_v_d_sentinel,@object
	.size		d_v_d_sentinel,(d_a_sentinel - d_v_d_sentinel)
d_v_d_sentinel:
	.zero		40
	.type		d_a_sentinel,@object
	.size		d_a_sentinel,(d_v_queue - d_a_sentinel)
d_a_sentinel:
	.zero		40
	.type		d_v_queue,@object
	.size		d_v_queue,(d_e_queue - d_v_queue)
d_v_queue:
	.zero		16024
	.type		d_e_queue,@object
	.size		d_e_queue,(lockvar - d_e_queue)
d_e_queue:
	.zero		1200024
	.type		lockvar,@object
	.size		lockvar,(_ZN34_INTERNAL_283f2b5b_4_k_cu_e088fec24cuda3std6ranges3__45__cpo5ssizeE - lockvar)
lockvar:
	.zero		4
	.type		_ZN34_INTERNAL_283f2b5b_4_k_cu_e088fec24cuda3std6ranges3__45__cpo5ssizeE,@object
	.size		_ZN34_INTERNAL_283f2b5b_4_k_cu_e088fec24cuda3std6ranges3__45__cpo5ssizeE,(_ZN34_INTERNAL_283f2b5b_4_k_cu_e088fec26thrust24THRUST_300001_SM_1000_NS3seqE - _ZN34_INTERNAL_283f2b5b_4_k_cu_e088fec24cuda3std6ranges3__45__cpo5ssizeE)
_ZN34_INTERNAL_283f2b5b_4_k_cu_e088fec24cuda3std6ranges3__45__cpo5ssizeE:
	.zero		1
	.type		_ZN34_INTERNAL_283f2b5b_4_k_cu_e088fec26thrust24THRUST_300001_SM_1000_NS3seqE,@object
	.size		_ZN34_INTERNAL_283f2b5b_4_k_cu_e088fec26thrust24THRUST_300001_SM_1000_NS3seqE,(_ZN34_INTERNAL_283f2b5b_4_k_cu_e088fec24cuda3std3__420unreachable_sentinelE - _ZN34_INTERNAL_283f2b5b_4_k_cu_e088fec26thrust24THRUST_300001_SM_1000_NS3seqE)
_ZN34_INTERNAL_283f2b5b_4_k_cu_e088fec26thrust24THRUST_300001_SM_1000_NS3seqE:
	.zero		1
	.type		_ZN34_INTERNAL_283f2b5b_4_k_cu_e088fec24cuda3std3__420unreachable_sentinelE,@object
	.size		_ZN34_INTERNAL_283f2b5b_4_k_cu_e088fec24cuda3std3__420unreachable_sentinelE,(_ZN34_INTERNAL_283f2b5b_4_k_cu_e088fec26thrust24THRUST_300001_SM_1000_NS12placeholders2_3E - _ZN34_INTERNAL_283f2b5b_4_k_cu_e088fec24cuda3std3__420unreachable_sentinelE)
_ZN34_INTERNAL_283f2b5b_4_k_cu_e088fec24cuda3std3__420unreachable_sentinelE:
	.zero		1
	.type		_ZN34_INTERNAL_283f2b5b_4_k_cu_e088fec26thrust24THRUST_300001_SM_1000_NS12placeholders2_3E,@object
	.size		_ZN34_INTERNAL_283f2b5b_4_k_cu_e088fec26thrust24THRUST_300001_SM_1000_NS12placeholders2_3E,(_ZN34_INTERNAL_283f2b5b_4_k_cu_e088fec24cuda3std3__45__cpo4cendE - _ZN34_INTERNAL_283f2b5b_4_k_cu_e088fec26thrust24THRUST_300001_SM_1000_NS12placeholders2_3E)
_ZN34_INTERNAL_283f2b5b_4_k_cu_e088fec26thrust24THRUST_300001_SM_1000_NS12placeholders2_3E:
	.zero		1
	.type		_ZN34_INTERNAL_283f2b5b_4_k_cu_e088fec24cuda3std3__45__cpo4cendE,@object
	.size		_ZN34_INTERNAL_283f2b5b_4_k_cu_e088fec24cuda3std3__45__cpo4cendE,(_ZN34_INTERNAL_283f2b5b_4_k_cu_e088fec24cuda3std6ranges3__45__cpo4cendE - _ZN34_INTERNAL_283f2b5b_4_k_cu_e088fec24cuda3std3__45__cpo4cendE)
_ZN34_INTERNAL_283f2b5b_4_k_cu_e088fec24cuda3std3__45__cpo4cendE:
	.zero		1
	.type		_ZN34_INTERNAL_283f2b5b_4_k_cu_e088fec24cuda3std6ranges3__45__cpo4cendE,@object
	.size		_ZN34_INTERNAL_283f2b5b_4_k_cu_e088fec24cuda3std6ranges3__45__cpo4cendE,(_ZN34_INTERNAL_283f2b5b_4_k_cu_e088fec26thrust24THRUST_300001_SM_1000_NS12placeholders2_7E - _ZN34_INTERNAL_283f2b5b_4_k_cu_e088fec24cuda3std6ranges3__45__cpo4cendE)
_ZN34_INTERNAL_283f2b5b_4_k_cu_e088fec24cuda3std6ranges3__45__cpo4cendE:
	.zero		1
	.type		_ZN34_INTERNAL_283f2b5b_4_k_cu_e088fec26thrust24THRUST_300001_SM_1000_NS12placeholders2_7E,@object
	.size		_ZN34_INTERNAL_283f2b5b_4_k_cu_e088fec26thrust24THRUST_300001_SM_1000_NS12placeholders2_7E,(_ZN34_INTERNAL_283f2b5b_4_k_cu_e088fec24cuda3std3__45__cpo5crendE - _ZN34_INTERNAL_283f2b5b_4_k_cu_e088fec26thrust24THRUST_300001_SM_1000_NS12placeholders2_7E)
_ZN34_INTERNAL_283f2b5b_4_k_cu_e088fec26thrust24THRUST_300001_SM_1000_NS12placeholders2_7E:
	.zero		1
	.type		_ZN34_INTERNAL_283f2b5b_4_k_cu_e088fec24cuda3std3__45__cpo5crendE,@object
	.size		_ZN34_INTERNAL_283f2b5b_4_k_cu_e088fec24cuda3std3__45__cpo5crendE,(_ZN34_INTERNAL_283f2b5b_4_k_cu_e088fec24cuda3std6ranges3__45__cpo4prevE - _ZN34_INTERNAL_283f2b5b_4_k_cu_e088fec24cuda3std3__45__cpo5crendE)
_ZN34_INTERNAL_283f2b5b_4_k_cu_e088fec24cuda3std3__45__cpo5crendE:
	.zero		1
	.type		_ZN34_INTERNAL_283f2b5b_4_k_cu_e088fec24cuda3std6ranges3__45__cpo4prevE,@object
	.size		_ZN34_INTERNAL_283f2b5b_4_k_cu_e088fec24cuda3std6ranges3__45__cpo4prevE,(_ZN34_INTERNAL_283f2b5b_4_k_cu_e088fec26thrust24THRUST_300001_SM_1000_NS6system6detail10sequential3seqE - _ZN34_INTERNAL_283f2b5b_4_k_cu_e088fec24cuda3std6ranges3__45__cpo4prevE)
_ZN34_INTERNAL_283f2b5b_4_k_cu_e088fec24cuda3std6ranges3__45__cpo4prevE:
	.zero		1
	.type		_ZN34_INTERNAL_283f2b5b_4_k_cu_e088fec26thrust24THRUST_300001_SM_1000_NS6system6detail10sequential3seqE,@object
	.size		_ZN34_INTERNAL_283f2b5b_4_k_cu_e088fec26thrust24THRUST_300001_SM_1000_NS6system6detail10sequential3seqE,(_ZN34_INTERNAL_283f2b5b_4_k_cu_e088fec24cuda3std6ranges3__45__cpo9iter_moveE - _ZN34_INTERNAL_283f2b5b_4_k_cu_e088fec26thrust24THRUST_300001_SM_1000_NS6system6detail10sequential3seqE)
_ZN34_INTERNAL_283f2b5b_4_k_cu_e088fec26thrust24THRUST_300001_SM_1000_NS6system6detail10sequential3seqE:
	.zero		1
	.type		_ZN34_INTERNAL_283f2b5b_4_k_cu_e088fec24cuda3std6ranges3__45__cpo9iter_moveE,@object
	.size		_ZN34_INTERNAL_283f2b5b_4_k_cu_e088fec24cuda3std6ranges3__45__cpo9iter_moveE,(_ZN34_INTERNAL_283f2b5b_4_k_cu_e088fec26thrust24THRUST_300001_SM_1000_NS12placeholders2_5E - _ZN34_INTERNAL_283f2b5b_4_k_cu_e088fec24cuda3std6ranges3__45__cpo9iter_moveE)
_ZN34_INTERNAL_283f2b5b_4_k_cu_e088fec24cuda3std6ranges3__45__cpo9iter_moveE:
	.zero		1
	.type		_ZN34_INTERNAL_283f2b5b_4_k_cu_e088fec26thrust24THRUST_300001_SM_1000_NS12placeholders2_5E,@object
	.size		_ZN34_INTERNAL_283f2b5b_4_k_cu_e088fec26thrust24THRUST_300001_SM_1000_NS12placeholders2_5E,(_ZN34_INTERNAL_283f2b5b_4_k_cu_e088fec24cuda3std3__45__cpo4rendE - _ZN34_INTERNAL_283f2b5b_4_k_cu_e088fec26thrust24THRUST_300001_SM_1000_NS12placeholders2_5E)
_ZN34_INTERNAL_283f2b5b_4_k_cu_e088fec26thrust24THRUST_300001_SM_1000_NS12placeholders2_5E:
	.zero		1
	.type		_ZN34_INTERNAL_283f2b5b_4_k_cu_e088fec24cuda3std3__45__cpo4rendE,@object
	.size		_ZN34_INTERNAL_283f2b5b_4_k_cu_e088fec24cuda3std3__45__cpo4rendE,(_ZN34_INTERNAL_283f2b5b_4_k_cu_e088fec24cuda3std6ranges3__45__cpo9iter_swapE - _ZN34_INTERNAL_283f2b5b_4_k_cu_e088fec24cuda3std3__45__cpo4rendE)
_ZN34_INTERNAL_283f2b5b_4_k_cu_e088fec24cuda3std3__45__cpo4rendE:
	.zero		1
	.type		_ZN34_INTERNAL_283f2b5b_4_k_cu_e088fec24cuda3std6ranges3__45__cpo9iter_swapE,@object
	.size		_ZN34_INTERNAL_283f2b5b_4_k_cu_e088fec24cuda3std6ranges3__45__cpo9iter_swapE,(_ZN34_INTERNAL_283f2b5b_4_k_cu_e088fec26thrust24THRUST_300001_SM_1000_NS8cuda_cub3parE - _ZN34_INTERNAL_283f2b5b_4_k_cu_e088fec24cuda3std6ranges3__45__cpo9iter_swapE)
_ZN34_INTERNAL_283f2b5b_4_k_cu_e088fec24cuda3std6ranges3__45__cpo9iter_swapE:
	.zero		1
	.type		_ZN34_INTERNAL_283f2b5b_4_k_cu_e088fec26thrust24THRUST_300001_SM_1000_NS8cuda_cub3parE,@object
	.size		_ZN34_INTERNAL_283f2b5b_4_k_cu_e088fec26thrust24THRUST_300001_SM_1000_NS8cuda_cub3parE,(_ZN34_INTERNAL_283f2b5b_4_k_cu_e088fec24cuda3std3__48unexpectE - _ZN34_INTERNAL_283f2b5b_4_k_cu_e088fec26thrust24THRUST_300001_SM_1000_NS8cuda_cub3parE)
_ZN34_INTERNAL_283f2b5b_4_k_cu_e088fec26thrust24THRUST_300001_SM_1000_NS8cuda_cub3parE:
	.zero		1
	.type		_ZN34_INTERNAL_283f2b5b_4_k_cu_e088fec24cuda3std3__48unexpectE,@object
	.size		_ZN34_INTERNAL_283f2b5b_4_k_cu_e088fec24cuda3std3__48unexpectE,(_ZN34_INTERNAL_283f2b5b_4_k_cu_e088fec26thrust24THRUST_300001_SM_1000_NS12placeholders2_9E - _ZN34_INTERNAL_283f2b5b_4_k_cu_e088fec24cuda3std3__48unexpectE)
_ZN34_INTERNAL_283f2b5b_4_k_cu_e088fec24cuda3std3__48unexpectE:
	.zero		1
	.type		_ZN34_INTERNAL_283f2b5b_4_k_cu_e088fec26thrust24THRUST_300001_SM_1000_NS12placeholders2_9E,@object
	.size		_ZN34_INTERNAL_283f2b5b_4_k_cu_e088fec26thrust24THRUST_300001_SM_1000_NS12placeholders2_9E,(_ZN34_INTERNAL_283f2b5b_4_k_cu_e088fec24cuda3std3__419piecewise_constructE - _ZN34_INTERNAL_283f2b5b_4_k_cu_e088fec26thrust24THRUST_300001_SM_1000_NS12placeholders2_9E)
_ZN34_INTERNAL_283f2b5b_4_k_cu_e088fec26thrust24THRUST_300001_SM_1000_NS12placeholders2_9E:
	.zero		1
	.type		_ZN34_INTERNAL_283f2b5b_4_k_cu_e088fec24cuda3std3__419piecewise_constructE,@object
	.size		_ZN34_INTERNAL_283f2b5b_4_k_cu_e088fec24cuda3std3__419piecewise_constructE,(_ZN34_INTERNAL_283f2b5b_4_k_cu_e088fec24cuda3std6ranges3__45__cpo5cdataE - _ZN34_INTERNAL_283f2b5b_4_k_cu_e088fec24cuda3std3__419piecewise_constructE)
_ZN34_INTERNAL_283f2b5b_4_k_cu_e088fec24cuda3std3__419piecewise_constructE:
	.zero		1
	.type		_ZN34_INTERNAL_283f2b5b_4_k_cu_e088fec24cuda3std6ranges3__45__cpo5cdataE,@object
	.size		_ZN34_INTERNAL_283f2b5b_4_k_cu_e088fec24cuda3std6ranges3__45__cpo5cdataE,(_ZN34_INTERNAL_283f2b5b_4_k_cu_e088fec26thrust24THRUST_300001_SM_1000_NS12placeholders2_1E - _ZN34_INTERNAL_283f2b5b_4_k_cu_e088fec24cuda3std6ranges3__45__cpo5cdataE)
_ZN34_INTERNAL_283f2b5b_4_k_cu_e088fec24cuda3std6ranges3__45__cpo5cdataE:
	.zero		1
	.type		_ZN34_INTERNAL_283f2b5b_4_k_cu_e088fec26thrust24THRUST_300001_SM_1000_NS12placeholders2_1E,@object
	.size		_ZN34_INTERNAL_283f2b5b_4_k_cu_e088fec26thrust24THRUST_300001_SM_1000_NS12placeholders2_1E,(_ZN34_INTERNAL_283f2b5b_4_k_cu_e088fec24cuda3std3__45__cpo3endE - _ZN34_INTERNAL_283f2b5b_4_k_cu_e088fec26thrust24THRUST_300001_SM_1000_NS12placeholders2_1E)
_ZN34_INTERNAL_283f2b5b_4_k_cu_e088fec26thrust24THRUST_300001_SM_1000_NS12placeholders2_1E:
	.zero		1
	.type		_ZN34_INTERNAL_283f2b5b_4_k_cu_e088fec24cuda3std3__45__cpo3endE,@object
	.size		_ZN34_INTERNAL_283f2b5b_4_k_cu_e088fec24cuda3std3__45__cpo3endE,(_ZN34_INTERNAL_283f2b5b_4_k_cu_e088fec24cuda3std6ranges3__45__cpo3endE - _ZN34_INTERNAL_283f2b5b_4_k_cu_e088fec24cuda3std3__45__cpo3endE)
_ZN34_INTERNAL_283f2b5b_4_k_cu_e088fec24cuda3std3__45__cpo3endE:
	.zero		1
	.type		_ZN34_INTERNAL_283f2b5b_4_k_cu_e088fec24cuda3std6ranges3__45__cpo3endE,@object
	.size		_ZN34_INTERNAL_283f2b5b_4_k_cu_e088fec24cuda3std6ranges3__45__cpo3endE,(_ZN34_INTERNAL_283f2b5b_4_k_cu_e088fec24cuda3std6ranges3__45__cpo8distanceE - _ZN34_INTERNAL_283f2b5b_4_k_cu_e088fec24cuda3std6ranges3__45__cpo3endE)
_ZN34_INTERNAL_283f2b5b_4_k_cu_e088fec24cuda3std6ranges3__45__cpo3endE:
	.zero		1
	.type		_ZN34_INTERNAL_283f2b5b_4_k_cu_e088fec24cuda3std6ranges3__45__cpo8distanceE,@object
	.size		_ZN34_INTERNAL_283f2b5b_4_k_cu_e088fec24cuda3std6ranges3__45__cpo8distanceE,(_ZN34_INTERNAL_283f2b5b_4_k_cu_e088fec26thrust24THRUST_300001_SM_1000_NS6deviceE - _ZN34_INTERNAL_283f2b5b_4_k_cu_e088fec24cuda3std6ranges3__45__cpo8distanceE)
_ZN34_INTERNAL_283f2b5b_4_k_cu_e088fec24cuda3std6ranges3__45__cpo8distanceE:
	.zero		1
	.type		_ZN34_INTERNAL_283f2b5b_4_k_cu_e088fec26thrust24THRUST_300001_SM_1000_NS6deviceE,@object
	.size		_ZN34_INTERNAL_283f2b5b_4_k_cu_e088fec26thrust24THRUST_300001_SM_1000_NS6deviceE,(_ZN34_INTERNAL_283f2b5b_4_k_cu_e088fec24cuda3std3__47nulloptE - _ZN34_INTERNAL_283f2b5b_4_k_cu_e088fec26thrust24THRUST_300001_SM_1000_NS6deviceE)
_ZN34_INTERNAL_283f2b5b_4_k_cu_e088fec26thrust24THRUST_300001_SM_1000_NS6deviceE:
	.zero		1
	.type		_ZN34_INTERNAL_283f2b5b_4_k_cu_e088fec24cuda3std3__47nulloptE,@object
	.size		_ZN34_INTERNAL_283f2b5b_4_k_cu_e088fec24cuda3std3__47nulloptE,(_ZN34_INTERNAL_283f2b5b_4_k_cu_e088fec26thrust24THRUST_300001_SM_1000_NS12placeholders2_4E - _ZN34_INTERNAL_283f2b5b_4_k_cu_e088fec24cuda3std3__47nulloptE)
_ZN34_INTERNAL_283f2b5b_4_k_cu_e088fec24cuda3std3__47nulloptE:
	.zero		1
	.type		_ZN34_INTERNAL_283f2b5b_4_k_cu_e088fec26thrust24THRUST_300001_SM_1000_NS12placeholders2_4E,@object
	.size		_ZN34_INTERNAL_283f2b5b_4_k_cu_e088fec26thrust24THRUST_300001_SM_1000_NS12placeholders2_4E,(_ZN34_INTERNAL_283f2b5b_4_k_cu_e088fec24cuda3std3__45__cpo6rbeginE - _ZN34_INTERNAL_283f2b5b_4_k_cu_e088fec26thrust24THRUST_300001_SM_1000_NS12placeholders2_4E)
_ZN34_INTERNAL_283f2b5b_4_k_cu_e088fec26thrust24THRUST_300001_SM_1000_NS12placeholders2_4E:
	.zero		1
	.type		_ZN34_INTERNAL_283f2b5b_4_k_cu_e088fec24cuda3std3__45__cpo6rbeginE,@object
	.size		_ZN34_INTERNAL_283f2b5b_4_k_cu_e088fec24cuda3std3__45__cpo6rbeginE,(_ZN34_INTERNAL_283f2b5b_4_k_cu_e088fec24cuda3std6ranges3__45__cpo7advanceE - _ZN34_INTERNAL_283f2b5b_4_k_cu_e088fec24cuda3std3__45__cpo6rbeginE)
_ZN34_INTERNAL_283f2b5b_4_k_cu_e088fec24cuda3std3__45__cpo6rbeginE:
	.zero		1
	.type		_ZN34_INTERNAL_283f2b5b_4_k_cu_e088fec24cuda3std6ranges3__45__cpo7advanceE,@object
	.size		_ZN34_INTERNAL_283f2b5b_4_k_cu_e088fec24cuda3std6ranges3__45__cpo7advanceE,(_ZN34_INTERNAL_283f2b5b_4_k_cu_e088fec26thrust24THRUST_300001_SM_1000_NS12placeholders2_8E - _ZN34_INTERNAL_283f2b5b_4_k_cu_e088fec24cuda3std6ranges3__45__cpo7advanceE)
_ZN34_INTERNAL_283f2b5b_4_k_cu_e088fec24cuda3std6ranges3__45__cpo7advanceE:
	.zero		1
	.type		_ZN34_INTERNAL_283f2b5b_4_k_cu_e088fec26thrust24THRUST_300001_SM_1000_NS12placeholders2_8E,@object
	.size		_ZN34_INTERNAL_283f2b5b_4_k_cu_e088fec26thrust24THRUST_300001_SM_1000_NS12placeholders2_8E,(_ZN34_INTERNAL_283f2b5b_4_k_cu_e088fec24cuda3std3__436_GLOBAL__N__283f2b5b_4_k_cu_e088fec26ignoreE - _ZN34_INTERNAL_283f2b5b_4_k_cu_e088fec26thrust24THRUST_300001_SM_1000_NS12placeholders2_8E)
_ZN34_INTERNAL_283f2b5b_4_k_cu_e088fec26thrust24THRUST_300001_SM_1000_NS12placeholders2_8E:
	.zero		1
	.type		_ZN34_INTERNAL_283f2b5b_4_k_cu_e088fec24cuda3std3__436_GLOBAL__N__283f2b5b_4_k_cu_e088fec26ignoreE,@object
	.size		_ZN34_INTERNAL_283f2b5b_4_k_cu_e088fec24cuda3std3__436_GLOBAL__N__283f2b5b_4_k_cu_e088fec26ignoreE,(_ZN34_INTERNAL_283f2b5b_4_k_cu_e088fec24cuda3std6ranges3__45__cpo4dataE - _ZN34_INTERNAL_283f2b5b_4_k_cu_e088fec24cuda3std3__436_GLOBAL__N__283f2b5b_4_k_cu_e088fec26ignoreE)
_ZN34_INTERNAL_283f2b5b_4_k_cu_e088fec24cuda3std3__436_GLOBAL__N__283f2b5b_4_k_cu_e088fec26ignoreE:
	.zero		1
	.type		_ZN34_INTERNAL_283f2b5b_4_k_cu_e088fec24cuda3std6ranges3__45__cpo4dataE,@object
	.size		_ZN34_INTERNAL_283f2b5b_4_k_cu_e088fec24cuda3std6ranges3__45__cpo4dataE,(_ZN34_INTERNAL_283f2b5b_4_k_cu_e088fec26thrust24THRUST_300001_SM_1000_NS6system3cpp3parE - _ZN34_INTERNAL_283f2b5b_4_k_cu_e088fec24cuda3std6ranges3__45__cpo4dataE)
_ZN34_INTERNAL_283f2b5b_4_k_cu_e088fec24cuda3std6ranges3__45__cpo4dataE:
	.zero		1
	.type		_ZN34_INTERNAL_283f2b5b_4_k_cu_e088fec26thrust24THRUST_300001_SM_1000_NS6system3cpp3parE,@object
	.size		_ZN34_INTERNAL_283f2b5b_4_k_cu_e088fec26thrust24THRUST_300001_SM_1000_NS6system3cpp3parE,(_ZN34_INTERNAL_283f2b5b_4_k_cu_e088fec24cuda3std3__45__cpo5beginE - _ZN34_INTERNAL_283f2b5b_4_k_cu_e088fec26thrust24THRUST_300001_SM_1000_NS6system3cpp3parE)
_ZN34_INTERNAL_283f2b5b_4_k_cu_e088fec26thrust24THRUST_300001_SM_1000_NS6system3cpp3parE:
	.zero		1
	.type		_ZN34_INTERNAL_283f2b5b_4_k_cu_e088fec24cuda3std3__45__cpo5beginE,@object
	.size		_ZN34_INTERNAL_283f2b5b_4_k_cu_e088fec24cuda3std3__45__cpo5beginE,(_ZN34_INTERNAL_283f2b5b_4_k_cu_e088fec24cuda3std6ranges3__45__cpo5beginE - _ZN34_INTERNAL_283f2b5b_4_k_cu_e088fec24cuda3std3__45__cpo5beginE)
_ZN34_INTERNAL_283f2b5b_4_k_cu_e088fec24cuda3std3__45__cpo5beginE:
	.zero		1
	.type		_ZN34_INTERNAL_283f2b5b_4_k_cu_e088fec24cuda3std6ranges3__45__cpo5beginE,@object
	.size		_ZN34_INTERNAL_283f2b5b_4_k_cu_e088fec24cuda3std6ranges3__45__cpo5beginE,(_ZN34_INTERNAL_283f2b5b_4_k_cu_e088fec26thrust24THRUST_300001_SM_1000_NS12placeholders2_6E - _ZN34_INTERNAL_283f2b5b_4_k_cu_e088fec24cuda3std6ranges3__45__cpo5beginE)
_ZN34_INTERNAL_283f2b5b_4_k_cu_e088fec24cuda3std6ranges3__45__cpo5beginE:
	.zero		1
	.type		_ZN34_INTERNAL_283f2b5b_4_k_cu_e088fec26thrust24THRUST_300001_SM_1000_NS12placeholders2_6E,@object
	.size		_ZN34_INTERNAL_283f2b5b_4_k_cu_e088fec26thrust24THRUST_300001_SM_1000_NS12placeholders2_6E,(_ZN34_INTERNAL_283f2b5b_4_k_cu_e088fec24cuda3std3__45__cpo7crbeginE - _ZN34_INTERNAL_283f2b5b_4_k_cu_e088fec26thrust24THRUST_300001_SM_1000_NS12placeholders2_6E)
_ZN34_INTERNAL_283f2b5b_4_k_cu_e088fec26thrust24THRUST_300001_SM_1000_NS12placeholders2_6E:
	.zero		1
	.type		_ZN34_INTERNAL_283f2b5b_4_k_cu_e088fec24cuda3std3__45__cpo7crbeginE,@object
	.size		_ZN34_INTERNAL_283f2b5b_4_k_cu_e088fec24cuda3std3__45__cpo7crbeginE,(_ZN34_INTERNAL_283f2b5b_4_k_cu_e088fec24cuda3std6ranges3__45__cpo4nextE - _ZN34_INTERNAL_283f2b5b_4_k_cu_e088fec24cuda3std3__45__cpo7crbeginE)
_ZN34_INTERNAL_283f2b5b_4_k_cu_e088fec24cuda3std3__45__cpo7crbeginE:
	.zero		1
	.type		_ZN34_INTERNAL_283f2b5b_4_k_cu_e088fec24cuda3std6ranges3__45__cpo4nextE,@object
	.size		_ZN34_INTERNAL_283f2b5b_4_k_cu_e088fec24cuda3std6ranges3__45__cpo4nextE,(_ZN34_INTERNAL_283f2b5b_4_k_cu_e088fec26thrust24THRUST_300001_SM_1000_NS8cuda_cub10par_nosyncE - _ZN34_INTERNAL_283f2b5b_4_k_cu_e088fec24cuda3std6ranges3__45__cpo4nextE)
_ZN34_INTERNAL_283f2b5b_4_k_cu_e088fec24cuda3std6ranges3__45__cpo4nextE:
	.zero		1
	.type		_ZN34_INTERNAL_283f2b5b_4_k_cu_e088fec26thrust24THRUST_300001_SM_1000_NS8cuda_cub10par_nosyncE,@object
	.size		_ZN34_INTERNAL_283f2b5b_4_k_cu_e088fec26thrust24THRUST_300001_SM_1000_NS8cuda_cub10par_nosyncE,(_ZN34_INTERNAL_283f2b5b_4_k_cu_e088fec24cuda3std6ranges3__45__cpo4swapE - _ZN34_INTERNAL_283f2b5b_4_k_cu_e088fec26thrust24THRUST_300001_SM_1000_NS8cuda_cub10par_nosyncE)
_ZN34_INTERNAL_283f2b5b_4_k_cu_e088fec26thrust24THRUST_300001_SM_1000_NS8cuda_cub10par_nosyncE:
	.zero		1
	.type		_ZN34_INTERNAL_283f2b5b_4_k_cu_e088fec24cuda3std6ranges3__45__cpo4swapE,@object
	.size		_ZN34_INTERNAL_283f2b5b_4_k_cu_e088fec24cuda3std6ranges3__45__cpo4swapE,(_ZN34_INTERNAL_283f2b5b_4_k_cu_e088fec26thrust24THRUST_300001_SM_1000_NS12placeholders3_10E - _ZN34_INTERNAL_283f2b5b_4_k_cu_e088fec24cuda3std6ranges3__45__cpo4swapE)
_ZN34_INTERNAL_283f2b5b_4_k_cu_e088fec24cuda3std6ranges3__45__cpo4swapE:
	.zero		1
	.type		_ZN34_INTERNAL_283f2b5b_4_k_cu_e088fec26thrust24THRUST_300001_SM_1000_NS12placeholders3_10E,@object
	.size		_ZN34_INTERNAL_283f2b5b_4_k_cu_e088fec26thrust24THRUST_300001_SM_1000_NS12placeholders3_10E,(_ZN34_INTERNAL_283f2b5b_4_k_cu_e088fec24cuda3std3__48in_placeE - _ZN34_INTERNAL_283f2b5b_4_k_cu_e088fec26thrust24THRUST_300001_SM_1000_NS12placeholders3_10E)
_ZN34_INTERNAL_283f2b5b_4_k_cu_e088fec26thrust24THRUST_300001_SM_1000_NS12placeholders3_10E:
	.zero		1
	.type		_ZN34_INTERNAL_283f2b5b_4_k_cu_e088fec24cuda3std3__48in_placeE,@object
	.size		_ZN34_INTERNAL_283f2b5b_4_k_cu_e088fec24cuda3std3__48in_placeE,(_ZN34_INTERNAL_283f2b5b_4_k_cu_e088fec24cuda3std6ranges3__45__cpo4sizeE - _ZN34_INTERNAL_283f2b5b_4_k_cu_e088fec24cuda3std3__48in_placeE)
_ZN34_INTERNAL_283f2b5b_4_k_cu_e088fec24cuda3std3__48in_placeE:
	.zero		1
	.type		_ZN34_INTERNAL_283f2b5b_4_k_cu_e088fec24cuda3std6ranges3__45__cpo4sizeE,@object
	.size		_ZN34_INTERNAL_283f2b5b_4_k_cu_e088fec24cuda3std6ranges3__45__cpo4sizeE,(_ZN34_INTERNAL_283f2b5b_4_k_cu_e088fec26thrust24THRUST_300001_SM_1000_NS12placeholders2_2E - _ZN34_INTERNAL_283f2b5b_4_k_cu_e088fec24cuda3std6ranges3__45__cpo4sizeE)
_ZN34_INTERNAL_283f2b5b_4_k_cu_e088fec24cuda3std6ranges3__45__cpo4sizeE:
	.zero		1
	.type		_ZN34_INTERNAL_283f2b5b_4_k_cu_e088fec26thrust24THRUST_300001_SM_1000_NS12placeholders2_2E,@object
	.size		_ZN34_INTERNAL_283f2b5b_4_k_cu_e088fec26thrust24THRUST_300001_SM_1000_NS12placeholders2_2E,(_ZN34_INTERNAL_283f2b5b_4_k_cu_e088fec24cuda3std3__45__cpo6cbeginE - _ZN34_INTERNAL_283f2b5b_4_k_cu_e088fec26thrust24THRUST_300001_SM_1000_NS12placeholders2_2E)
_ZN34_INTERNAL_283f2b5b_4_k_cu_e088fec26thrust24THRUST_300001_SM_1000_NS12placeholders2_2E:
	.zero		1
	.type		_ZN34_INTERNAL_283f2b5b_4_k_cu_e088fec24cuda3std3__45__cpo6cbeginE,@object
	.size		_ZN34_INTERNAL_283f2b5b_4_k_cu_e088fec24cuda3std3__45__cpo6cbeginE,(_ZN34_INTERNAL_283f2b5b_4_k_cu_e088fec24cuda3std6ranges3__45__cpo6cbeginE - _ZN34_INTERNAL_283f2b5b_4_k_cu_e088fec24cuda3std3__45__cpo6cbeginE)
_ZN34_INTERNAL_283f2b5b_4_k_cu_e088fec24cuda3std3__45__cpo6cbeginE:
	.zero		1
	.type		_ZN34_INTERNAL_283f2b5b_4_k_cu_e088fec24cuda3std6ranges3__45__cpo6cbeginE,@object
	.size		_ZN34_INTERNAL_283f2b5b_4_k_cu_e088fec24cuda3std6ranges3__45__cpo6cbeginE,(.L_23 - _ZN34_INTERNAL_283f2b5b_4_k_cu_e088fec24cuda3std6ranges3__45__cpo6cbeginE)
_ZN34_INTERNAL_283f2b5b_4_k_cu_e088fec24cuda3std6ranges3__45__cpo6cbeginE:
	.zero		1
.L_23:


//--------------------- .nv.shared._Z22vertex_dictionary_initP12vertex_blockP18adjacency_sentinelmP16graph_propertiesmPm --------------------------
	.section	.nv.shared._Z22vertex_dictionary_initP12vertex_blockP18adjacency_sentinelmP16graph_propertiesmPm,"aw",@nobits
	.sectionflags	@""
	.align	4
.nv.shared._Z22vertex_dictionary_initP12vertex_blockP18adjacency_sentinelmP16graph_propertiesmPm:
	.zero		1028


//--------------------- .nv.constant0._ZN3cub18CUB_300001_SM_10006detail8for_each13static_kernelINS2_12policy_hub_t12policy_500_tEmN6thrust24THRUST_300001_SM_1000_NS8cuda_cub20__uninitialized_fill7functorINS7_10device_ptrImEEmEEEEvT0_T1_ --------------------------
	.section	.nv.constant0._ZN3cub18CUB_300001_SM_10006detail8for_each13static_kernelINS2_12policy_hub_t12policy_500_tEmN6thrust24THRUST_300001_SM_1000_NS8cuda_cub20__uninitialized_fill7functorINS7_10device_ptrImEEmEEEEvT0_T1_,"a",@progbits
	.sectionflags	@""
	.align	4
.nv.constant0._ZN3cub18CUB_300001_SM_10006detail8for_each13static_kernelINS2_12policy_hub_t12policy_500_tEmN6thrust24THRUST_300001_SM_1000_NS8cuda_cub20__uninitialized_fill7functorINS7_10device_ptrImEEmEEEEvT0_T1_:
	.zero		920


//--------------------- .nv.constant0._ZN3cub18CUB_300001_SM_10006detail8for_each13static_kernelINS2_12policy_hub_t12policy_500_tEmN6thrust24THRUST_300001_SM_1000_NS8cuda_cub20__uninitialized_fill7functorINS7_10device_ptrIP18adjacency_sentinelEESD_EEEEvT0_T1_ --------------------------
	.section	.nv.constant0._ZN3cub18CUB_300001_SM_10006detail8for_each13static_kernelINS2_12policy_hub_t12policy_500_tEmN6thrust24THRUST_300001_SM_1000_NS8cuda_cub20__uninitialized_fill7functorINS7_10device_ptrIP18adjacency_sentinelEESD_EEEEvT0_T1_,"a",@progbits
	.sectionflags	@""
	.align	4
.nv.constant0._ZN3cub18CUB_300001_SM_10006detail8for_each13static_kernelINS2_12policy_hub_t12policy_500_tEmN6thrust24THRUST_300001_SM_1000_NS8cuda_cub20__uninitialized_fill7functorINS7_10device_ptrIP18adjacency_sentinelEESD_EEEEvT0_T1_:
	.zero		920


//--------------------- .nv.constant0._ZN3cub18CUB_300001_SM_10006detail8for_each13static_kernelINS2_12policy_hub_t12policy_500_tEmN6thrust24THRUST_300001_SM_1000_NS8cuda_cub20__uninitialized_fill7functorINS7_10device_ptrIP10edge_blockEESD_EEEEvT0_T1_ --------------------------
	.section	.nv.constant0._ZN3cub18CUB_300001_SM_10006detail8for_each13static_kernelINS2_12policy_hub_t12policy_500_tEmN6thrust24THRUST_300001_SM_1000_NS8cuda_cub20__uninitialized_fill7functorINS7_10device_ptrIP10edge_blockEESD_EEEEvT0_T1_,"a",@progbits
	.sectionflags	@""
	.align	4
.nv.constant0._ZN3cub18CUB_300001_SM_10006detail8for_each13static_kernelINS2_12policy_hub_t12policy_500_tEmN6thrust24THRUST_300001_SM_1000_NS8cuda_cub20__uninitialized_fill7functorINS7_10device_ptrIP10edge_blockEESD_EEEEvT0_T1_:
	.zero		920


//--------------------- .nv.constant0._ZN3cub18CUB_300001_SM_10006detail8for_each13static_kernelINS2_12policy_hub_t12policy_500_tEmN6thrust24THRUST_300001_SM_1000_NS8cuda_cub20__uninitialized_fill7functorINS7_10device_ptrIP12vertex_blockEESD_EEEEvT0_T1_ --------------------------
	.section	.nv.constant0._ZN3cub18CUB_300001_SM_10006detail8for_each13static_kernelINS2_12policy_hub_t12policy_500_tEmN6thrust24THRUST_300001_SM_1000_NS8cuda_cub20__uninitialized_fill7functorINS7_10device_ptrIP12vertex_blockEESD_EEEEvT0_T1_,"a",@progbits
	.sectionflags	@""
	.align	4
.nv.constant0._ZN3cub18CUB_300001_SM_10006detail8for_each13static_kernelINS2_12policy_hub_t12policy_500_tEmN6thrust24THRUST_300001_SM_1000_NS8cuda_cub20__uninitialized_fill7functorINS7_10device_ptrIP12vertex_blockEESD_EEEEvT0_T1_:
	.zero		920


//--------------------- .nv.constant0._ZN3cub18CUB_300001_SM_10006detail11EmptyKernelIvEEvv --------------------------
	.section	.nv.constant0._ZN3cub18CUB_300001_SM_10006detail11EmptyKernelIvEEvv,"a",@progbits
	.sectionflags	@""
	.align	4
.nv.constant0._ZN3cub18CUB_300001_SM_10006detail11EmptyKernelIvEEvv:
	.zero		896


//--------------------- .nv.constant0._Z11printKernelP12vertex_blockm --------------------------
	.section	.nv.constant0._Z11printKernelP12vertex_blockm,"a",@progbits
	.sectionflags	@""
	.align	4
.nv.constant0._Z11printKernelP12vertex_blockm:
	.zero		912


//--------------------- .nv.constant0._Z19adjacency_list_initP10edge_blockPmP16graph_propertiesS1_S1_mmm --------------------------
	.section	.nv.constant0._Z19adjacency_list_initP10edge_blockPmP16graph_propertiesS1_S1_mmm,"a",@progbits
	.sectionflags	@""
	.align	4
.nv.constant0._Z19adjacency_list_initP10edge_blockPmP16graph_propertiesS1_S1_mmm:
	.zero		960


//--------------------- .nv.constant0._Z22vertex_dictionary_initP12vertex_blockP18adjacency_sentinelmP16graph_propertiesmPm --------------------------
	.section	.nv.constant0._Z22vertex_dictionary_initP12vertex_blockP18adjacency_sentinelmP16graph_propertiesmPm,"a",@progbits
	.sectionflags	@""
	.align	4
.nv.constant0._Z22vertex_dictionary_initP12vertex_blockP18adjacency_sentinelmP16graph_propertiesmPm:
	.zero		944


//--------------------- .nv.constant0._Z44push_preallocate_list_to_device_queue_kernelP12vertex_blockP10edge_blockPP18adjacency_sentinelmPmm --------------------------
	.section	.nv.constant0._Z44push_preallocate_list_to_device_queue_kernelP12vertex_blockP10edge_blockPP18adjacency_sentinelmPmm,"a",@progbits
	.sectionflags	@""
	.align	4
.nv.constant0._Z44push_preallocate_list_to_device_queue_kernelP12vertex_blockP10edge_blockPP18adjacency_sentinelmPmm:
	.zero		944


//--------------------- SYMBOLS --------------------------

	.type		.nv.reservedSmem.offset0,@object
	.size		.nv.reservedSmem.offset0,0x4
	.type		.nv.reservedSmem.cap,@object
	.size		.nv.reservedSmem.cap,0x4
	.type		vprintf,@function
